	.target	sm_100a

	.elftype	@"ET_EXEC"


//--------------------- .note.nv.tkinfo           --------------------------
	.section	.note.nv.tkinfo,"",@"SHT_NOTE"
	.sectionflags	@"SHF_NOTE_NV_TKINFO"
	.tkinfo
        /*0018*/ 	.word	0x00000002
        /*0030*/ 	.string	""
        /*0030*/ 	.string	"ptxas"
        /*0030*/ 	.string	"Cuda compilation tools, release 13.0, V13.0.88"
        /*0030*/ 	.string	"Build cuda_13.0.r13.0/compiler.36424714_0"
        /*0030*/ 	.string	"-arch sm_100a -m 64 "



//--------------------- .note.nv.cuinfo           --------------------------
	.section	.note.nv.cuinfo,"",@"SHT_NOTE"
	.sectionflags	@"SHF_NOTE_NV_CUINFO"
        /*0018*/ 	.short	0x0002
        /*001a*/ 	.short	0x0064
        /*001c*/ 	.short	0x0082
	.zero		2


//--------------------- .nv.info                  --------------------------
	.section	.nv.info,"",@"SHT_CUDA_INFO"
	.align	4


	//----- nvinfo : EIATTR_REGCOUNT
	.align		4
        /*0000*/ 	.byte	0x04, 0x2f
        /*0002*/ 	.short	(.L_19 - .L_18)
	.align		4
.L_18:
        /*0004*/ 	.word	index@(_ZN7cutlass13device_kernelINS_4gemm6kernel13GemmUniversalIN4cute5tupleIJiiiiEEENS1_10collective13CollectiveMmaINS1_35MainloopSm100TmaUmmaWarpSpecializedILi27ELi2ELi4ENS5_IJNS4_1CILi2EEESB_NSA_ILi1EEEEEEEENS5_IJNSA_ILi64EEESF_SF_EEENS_12float_e5m2_tENS5_IJlSC_lEEESH_SI_NS4_8TiledMMAINS4_8MMA_AtomIJNS4_10MMA_TraitsINS4_19SM100_MMA_F8F6F4_SSEJSH_SH_fSF_SF_NS4_17integral_constantINS4_4UMMA5MajorELSP_0EEESQ_NSN_INSO_7ScaleInELSR_0EEESS_EEEEEENS4_6LayoutINS5_IJSC_SC_SC_EEENS5_IJNSA_ILi0EEESX_SX_EEEEENS5_IJNS4_10UnderscoreES10_S10_EEEEENS4_23SM90_TMA_LOAD_MULTICASTENS4_14ComposedLayoutINS4_7SwizzleILi2ELi4ELi3EEENS4_18smem_ptr_flag_bitsILi8EEENSV_INS5_IJNSA_ILi8EEESF_EEENS5_IJSF_SC_EEEEEEEvNS4_8identityES13_S1D_vS1E_EENS_8epilogue10collective18CollectiveEpilogueINS1G_23Sm100TmaWarpSpecializedILi1ELi1ELi32ELb0ELb0EEEJSG_NS5_IJNSV_ISF_SC_EES1L_EEESH_SI_SH_SI_NS1G_6fusion15FusionCallbacksIS1K_NS1N_17LinearCombinationISH_fSH_fLNS_15FloatRoundStyleE2EEESG_S1M_JEEENS4_5SM1004TMEM4LOAD26SM100_TMEM_LOAD_16dp32b32xENS4_13SM90_TMA_LOADES1D_NS4_39AutoVectorizingCopyWithAssumedAlignmentILi128EEENS4_14SM90_TMA_STOREES1D_S1Z_S1Z_EEEvvEEEEvNT_6ParamsE)
        /*0008*/ 	.word	0x00000059


	//----- nvinfo : EIATTR_FRAME_SIZE
	.align		4
.L_19:
        /*000c*/ 	.byte	0x04, 0x11
        /*000e*/ 	.short	(.L_21 - .L_20)
	.align		4
.L_20:
        /*0010*/ 	.word	index@($__internal_2_$__cuda_sm10x_tcgen05_guardrail_trap_unallocated_columns_being_dealloced)
        /*0014*/ 	.word	0x00000000


	//----- nvinfo : EIATTR_FRAME_SIZE
	.align		4
.L_21:
        /*0018*/ 	.byte	0x04, 0x11
        /*001a*/ 	.short	(.L_23 - .L_22)
	.align		4
.L_22:
        /*001c*/ 	.word	index@($__internal_1_$__cuda_sm10x_tcgen05_guardrail_trap_phase_invalid_during_alloc)
        /*0020*/ 	.word	0x00000000


	//----- nvinfo : EIATTR_FRAME_SIZE
	.align		4
.L_23:
        /*0024*/ 	.byte	0x04, 0x11
        /*0026*/ 	.short	(.L_25 - .L_24)
	.align		4
.L_24:
        /*0028*/ 	.word	index@($__internal_0_$__cuda_sm10x_tcgen05_guardrail_trap_col_being_dealloced_not_returned_by_alloc)
        /*002c*/ 	.word	0x00000000


	//----- nvinfo : EIATTR_FRAME_SIZE
	.align		4
.L_25:
        /*0030*/ 	.byte	0x04, 0x11
        /*0032*/ 	.short	(.L_27 - .L_26)
	.align		4
.L_26:
        /*0034*/ 	.word	index@(_ZN7cutlass13device_kernelINS_4gemm6kernel13GemmUniversalIN4cute5tupleIJiiiiEEENS1_10collective13CollectiveMmaINS1_35MainloopSm100TmaUmmaWarpSpecializedILi27ELi2ELi4ENS5_IJNS4_1CILi2EEESB_NSA_ILi1EEEEEEEENS5_IJNSA_ILi64EEESF_SF_EEENS_12float_e5m2_tENS5_IJlSC_lEEESH_SI_NS4_8TiledMMAINS4_8MMA_AtomIJNS4_10MMA_TraitsINS4_19SM100_MMA_F8F6F4_SSEJSH_SH_fSF_SF_NS4_17integral_constantINS4_4UMMA5MajorELSP_0EEESQ_NSN_INSO_7ScaleInELSR_0EEESS_EEEEEENS4_6LayoutINS5_IJSC_SC_SC_EEENS5_IJNSA_ILi0EEESX_SX_EEEEENS5_IJNS4_10UnderscoreES10_S10_EEEEENS4_23SM90_TMA_LOAD_MULTICASTENS4_14ComposedLayoutINS4_7SwizzleILi2ELi4ELi3EEENS4_18smem_ptr_flag_bitsILi8EEENSV_INS5_IJNSA_ILi8EEESF_EEENS5_IJSF_SC_EEEEEEEvNS4_8identityES13_S1D_vS1E_EENS_8epilogue10collective18CollectiveEpilogueINS1G_23Sm100TmaWarpSpecializedILi1ELi1ELi32ELb0ELb0EEEJSG_NS5_IJNSV_ISF_SC_EES1L_EEESH_SI_SH_SI_NS1G_6fusion15FusionCallbacksIS1K_NS1N_17LinearCombinationISH_fSH_fLNS_15FloatRoundStyleE2EEESG_S1M_JEEENS4_5SM1004TMEM4LOAD26SM100_TMEM_LOAD_16dp32b32xENS4_13SM90_TMA_LOADES1D_NS4_39AutoVectorizingCopyWithAssumedAlignmentILi128EEENS4_14SM90_TMA_STOREES1D_S1Z_S1Z_EEEvvEEEEvNT_6ParamsE)
        /*0038*/ 	.word	0x00000000


	//----- nvinfo : EIATTR_MIN_STACK_SIZE
	.align		4
.L_27:
        /*003c*/ 	.byte	0x04, 0x12
        /*003e*/ 	.short	(.L_29 - .L_28)
	.align		4
.L_28:
        /*0040*/ 	.word	index@(_ZN7cutlass13device_kernelINS_4gemm6kernel13GemmUniversalIN4cute5tupleIJiiiiEEENS1_10collective13CollectiveMmaINS1_35MainloopSm100TmaUmmaWarpSpecializedILi27ELi2ELi4ENS5_IJNS4_1CILi2EEESB_NSA_ILi1EEEEEEEENS5_IJNSA_ILi64EEESF_SF_EEENS_12float_e5m2_tENS5_IJlSC_lEEESH_SI_NS4_8TiledMMAINS4_8MMA_AtomIJNS4_10MMA_TraitsINS4_19SM100_MMA_F8F6F4_SSEJSH_SH_fSF_SF_NS4_17integral_constantINS4_4UMMA5MajorELSP_0EEESQ_NSN_INSO_7ScaleInELSR_0EEESS_EEEEEENS4_6LayoutINS5_IJSC_SC_SC_EEENS5_IJNSA_ILi0EEESX_SX_EEEEENS5_IJNS4_10UnderscoreES10_S10_EEEEENS4_23SM90_TMA_LOAD_MULTICASTENS4_14ComposedLayoutINS4_7SwizzleILi2ELi4ELi3EEENS4_18smem_ptr_flag_bitsILi8EEENSV_INS5_IJNSA_ILi8EEESF_EEENS5_IJSF_SC_EEEEEEEvNS4_8identityES13_S1D_vS1E_EENS_8epilogue10collective18CollectiveEpilogueINS1G_23Sm100TmaWarpSpecializedILi1ELi1ELi32ELb0ELb0EEEJSG_NS5_IJNSV_ISF_SC_EES1L_EEESH_SI_SH_SI_NS1G_6fusion15FusionCallbacksIS1K_NS1N_17LinearCombinationISH_fSH_fLNS_15FloatRoundStyleE2EEESG_S1M_JEEENS4_5SM1004TMEM4LOAD26SM100_TMEM_LOAD_16dp32b32xENS4_13SM90_TMA_LOADES1D_NS4_39AutoVectorizingCopyWithAssumedAlignmentILi128EEENS4_14SM90_TMA_STOREES1D_S1Z_S1Z_EEEvvEEEEvNT_6ParamsE)
        /*0044*/ 	.word	0x00000000
.L_29:


//--------------------- .nv.compat                --------------------------
	.section	.nv.compat,"",@"SHT_CUDA_COMPAT_INFO"
	.align	4
        /*0000*/ 	.byte	0x02, 0x09, 0x01, 0x00, 0x02, 0x02, 0x02, 0x00, 0x02, 0x05, 0x05, 0x00, 0x03, 0x07, 0x01, 0x01
        /*0010*/ 	.byte	0x02, 0x03, 0x01, 0x00, 0x02, 0x06, 0x01, 0x00, 0x04, 0x0b, 0x08, 0x00, 0x09, 0x00, 0x00, 0x00
        /*0020*/ 	.byte	0x00, 0x00, 0x00, 0x00


//--------------------- .nv.info._ZN7cutlass13device_kernelINS_4gemm6kernel13GemmUniversalIN4cute5tupleIJiiiiEEENS1_10collective13CollectiveMmaINS1_35MainloopSm100TmaUmmaWarpSpecializedILi27ELi2ELi4ENS5_IJNS4_1CILi2EEESB_NSA_ILi1EEEEEEEENS5_IJNSA_ILi64EEESF_SF_EEENS_12float_e5m2_tENS5_IJlSC_lEEESH_SI_NS4_8TiledMMAINS4_8MMA_AtomIJNS4_10MMA_TraitsINS4_19SM100_MMA_F8F6F4_SSEJSH_SH_fSF_SF_NS4_17integral_constantINS4_4UMMA5MajorELSP_0EEESQ_NSN_INSO_7ScaleInELSR_0EEESS_EEEEEENS4_6LayoutINS5_IJSC_SC_SC_EEENS5_IJNSA_ILi0EEESX_SX_EEEEENS5_IJNS4_10UnderscoreES10_S10_EEEEENS4_23SM90_TMA_LOAD_MULTICASTENS4_14ComposedLayoutINS4_7SwizzleILi2ELi4ELi3EEENS4_18smem_ptr_flag_bitsILi8EEENSV_INS5_IJNSA_ILi8EEESF_EEENS5_IJSF_SC_EEEEEEEvNS4_8identityES13_S1D_vS1E_EENS_8epilogue10collective18CollectiveEpilogueINS1G_23Sm100TmaWarpSpecializedILi1ELi1ELi32ELb0ELb0EEEJSG_NS5_IJNSV_ISF_SC_EES1L_EEESH_SI_SH_SI_NS1G_6fusion15FusionCallbacksIS1K_NS1N_17LinearCombinationISH_fSH_fLNS_15FloatRoundStyleE2EEESG_S1M_JEEENS4_5SM1004TMEM4LOAD26SM100_TMEM_LOAD_16dp32b32xENS4_13SM90_TMA_LOADES1D_NS4_39AutoVectorizingCopyWithAssumedAlignmentILi128EEENS4_14SM90_TMA_STOREES1D_S1Z_S1Z_EEEvvEEEEvNT_6ParamsE --------------------------
	.section	.nv.info._ZN7cutlass13device_kernelINS_4gemm6kernel13GemmUniversalIN4cute5tupleIJiiiiEEENS1_10collective13CollectiveMmaINS1_35MainloopSm100TmaUmmaWarpSpecializedILi27ELi2ELi4ENS5_IJNS4_1CILi2EEESB_NSA_ILi1EEEEEEEENS5_IJNSA_ILi64EEESF_SF_EEENS_12float_e5m2_tENS5_IJlSC_lEEESH_SI_NS4_8TiledMMAINS4_8MMA_AtomIJNS4_10MMA_TraitsINS4_19SM100_MMA_F8F6F4_SSEJSH_SH_fSF_SF_NS4_17integral_constantINS4_4UMMA5MajorELSP_0EEESQ_NSN_INSO_7ScaleInELSR_0EEESS_EEEEEENS4_6LayoutINS5_IJSC_SC_SC_EEENS5_IJNSA_ILi0EEESX_SX_EEEEENS5_IJNS4_10UnderscoreES10_S10_EEEEENS4_23SM90_TMA_LOAD_MULTICASTENS4_14ComposedLayoutINS4_7SwizzleILi2ELi4ELi3EEENS4_18smem_ptr_flag_bitsILi8EEENSV_INS5_IJNSA_ILi8EEESF_EEENS5_IJSF_SC_EEEEEEEvNS4_8identityES13_S1D_vS1E_EENS_8epilogue10collective18CollectiveEpilogueINS1G_23Sm100TmaWarpSpecializedILi1ELi1ELi32ELb0ELb0EEEJSG_NS5_IJNSV_ISF_SC_EES1L_EEESH_SI_SH_SI_NS1G_6fusion15FusionCallbacksIS1K_NS1N_17LinearCombinationISH_fSH_fLNS_15FloatRoundStyleE2EEESG_S1M_JEEENS4_5SM1004TMEM4LOAD26SM100_TMEM_LOAD_16dp32b32xENS4_13SM90_TMA_LOADES1D_NS4_39AutoVectorizingCopyWithAssumedAlignmentILi128EEENS4_14SM90_TMA_STOREES1D_S1Z_S1Z_EEEvvEEEEvNT_6ParamsE,"",@"SHT_CUDA_INFO"
	.sectionflags	@""
	.align	4


	//----- nvinfo : EIATTR_CUDA_API_VERSION
	.align		4
        /*0000*/ 	.byte	0x04, 0x37
        /*0002*/ 	.short	(.L_31 - .L_30)
.L_30:
        /*0004*/ 	.word	0x00000082


	//----- nvinfo : EIATTR_KPARAM_INFO
	.align		4
.L_31:
        /*0008*/ 	.byte	0x04, 0x17
        /*000a*/ 	.short	(.L_33 - .L_32)
.L_32:
        /*000c*/ 	.word	0x00000000
        /*0010*/ 	.short	0x0000
        /*0012*/ 	.short	0x0000
        /*0014*/ 	.byte	0x00, 0xf0, 0x01, 0x20


	//----- nvinfo : EIATTR_AT_ENTRY_FRAGMENTS
	.align		4
.L_33:
        /*0018*/ 	.byte	0x04, 0x4f
        /*001a*/ 	.short	(.L_35 - .L_34)


	//   ....[0]....
.L_34:
        /*001c*/ 	.word	0x00000006


	//----- nvinfo : EIATTR_RESERVED_SMEM_USED
	.align		4
.L_35:
        /*0020*/ 	.byte	0x01, 0x41
	.zero		2


	//----- nvinfo : EIATTR_SPARSE_MMA_MASK
	.align		4
        /*0024*/ 	.byte	0x03, 0x50
        /*0026*/ 	.short	0x0000


	//----- nvinfo : EIATTR_TCGEN05_1CTA_USED
	.align		4
        /*0028*/ 	.byte	0x01, 0x51
	.zero		2


	//----- nvinfo : EIATTR_MAXREG_COUNT
	.align		4
        /*002c*/ 	.byte	0x03, 0x1b
        /*002e*/ 	.short	0x00ff


	//----- nvinfo : EIATTR_NUM_BARRIERS
	.align		4
        /*0030*/ 	.byte	0x02, 0x4c
        /*0032*/ 	.byte	0x07
	.zero		1


	//----- nvinfo : EIATTR_EXTERNS
	.align		4
        /*0034*/ 	.byte	0x04, 0x0f
        /*0036*/ 	.short	(.L_37 - .L_36)


	//   ....[0]....
	.align		4
.L_36:
        /*0038*/ 	.word	index@(__assertfail)


	//----- nvinfo : EIATTR_MERCURY_ISA_VERSION
	.align		4
.L_37:
        /*003c*/ 	.byte	0x03, 0x5f
        /*003e*/ 	.short	0x0101


	//----- nvinfo : EIATTR_INT_WARP_WIDE_INSTR_OFFSETS
	.align		4
        /*0040*/ 	.byte	0x04, 0x31
        /*0042*/ 	.short	(.L_39 - .L_38)


	//   ....[0]....
.L_38:
        /*0044*/ 	.word	0x00004ce0


	//   ....[1]....
        /*0048*/ 	.word	0x00004d10


	//   ....[2]....
        /*004c*/ 	.word	0x00004d30


	//   ....[3]....
        /*0050*/ 	.word	0x00005860


	//   ....[4]....
        /*0054*/ 	.word	0x00005910


	//----- nvinfo : EIATTR_COOP_GROUP_MASK_REGIDS
	.align		4
.L_39:
        /*0058*/ 	.byte	0x04, 0x29
        /*005a*/ 	.short	(.L_41 - .L_40)


	//   ....[0]....
.L_40:
        /*005c*/ 	.word	0xffffffff


	//   ....[1]....
        /*0060*/ 	.word	0xffffffff


	//   ....[2]....
        /*0064*/ 	.word	0xffffffff


	//   ....[3]....
        /*0068*/ 	.word	0xffffffff


	//   ....[4]....
        /*006c*/ 	.word	0xffffffff


	//   ....[5]....
        /*0070*/ 	.word	0xffffffff


	//   ....[6]....
        /*0074*/ 	.word	0xffffffff


	//   ....[7]....
        /*0078*/ 	.word	0xffffffff


	//   ....[8]....
        /*007c*/ 	.word	0xffffffff


	//   ....[9]....
        /*0080*/ 	.word	0xffffffff


	//   ....[10]....
        /*0084*/ 	.word	0xffffffff


	//   ....[11]....
        /*0088*/ 	.word	0xffffffff


	//   ....[12]....
        /*008c*/ 	.word	0xffffffff


	//   ....[13]....
        /*0090*/ 	.word	0xffffffff


	//----- nvinfo : EIATTR_COOP_GROUP_INSTR_OFFSETS
	.align		4
.L_41:
        /*0094*/ 	.byte	0x04, 0x28
        /*0096*/ 	.short	(.L_43 - .L_42)


	//   ....[0]....
.L_42:
        /*0098*/ 	.word	0x00000080


	//   ....[1]....
        /*009c*/ 	.word	0x000004e0


	//   ....[2]....
        /*00a0*/ 	.word	0x000009a0


	//   ....[3]....
        /*00a4*/ 	.word	0x00000ae0


	//   ....[4]....
        /*00a8*/ 	.word	0x00000be0


	//   ....[5]....
        /*00ac*/ 	.word	0x00000d50


	//   ....[6]....
        /*00b0*/ 	.word	0x00000ef0


	//   ....[7]....
        /*00b4*/ 	.word	0x000010a0


	//   ....[8]....
        /*00b8*/ 	.word	0x00002420


	//   ....[9]....
        /*00bc*/ 	.word	0x00003fb0


	//   ....[10]....
        /*00c0*/ 	.word	0x000041c0


	//   ....[11]....
        /*00c4*/ 	.word	0x000041f0


	//   ....[12]....
        /*00c8*/ 	.word	0x00004bc0


	//   ....[13]....
        /*00cc*/ 	.word	0x00004df0


	//----- nvinfo : EIATTR_VRC_CTA_INIT_COUNT
	.align		4
.L_43:
        /*00d0*/ 	.byte	0x02, 0x4a
        /*00d2*/ 	.byte	0x80
	.zero		1


	//----- nvinfo : EIATTR_SYSCALL_OFFSETS
	.align		4
        /*00d4*/ 	.byte	0x04, 0x46
        /*00d6*/ 	.short	(.L_45 - .L_44)


	//   ....[0]....
.L_44:
        /*00d8*/ 	.word	0x00006480


	//   ....[1]....
        /*00dc*/ 	.word	0x000065c0


	//   ....[2]....
        /*00e0*/ 	.word	0x00006d40


	//----- nvinfo : EIATTR_MBARRIER_INSTR_OFFSETS
	.align		4
.L_45:
        /*00e4*/ 	.byte	0x04, 0x39
        /*00e6*/ 	.short	(.L_47 - .L_46)


	//   ....[0]....
.L_46:
        /*00e8*/ 	.word	0x00000620
        /*00ec*/ 	.word	0x000000ff
        /*00f0*/ 	.word	0x00000000
        /*00f4*/ 	.short	0x0100
        /*00f6*/ 	.byte	0x04
	.zero		1


	//   ....[1]....
        /*00f8*/ 	.word	0x00000630
        /*00fc*/ 	.word	0x000000ff
        /*0100*/ 	.word	0x000000d8
        /*0104*/ 	.short	0x0100
        /*0106*/ 	.byte	0x04
	.zero		1


	//   ....[2]....
        /*0108*/ 	.word	0x00000640
        /*010c*/ 	.word	0x000000ff
        /*0110*/ 	.word	0x00000008
        /*0114*/ 	.short	0x0100
        /*0116*/ 	.byte	0x04
	.zero		1


	//   ....[3]....
        /*0118*/ 	.word	0x00000650
        /*011c*/ 	.word	0x000000ff
        /*0120*/ 	.word	0x000000e0
        /*0124*/ 	.short	0x0100
        /*0126*/ 	.byte	0x04
	.zero		1


	//   ....[4]....
        /*0128*/ 	.word	0x00000660
        /*012c*/ 	.word	0x000000ff
        /*0130*/ 	.word	0x00000010
        /*0134*/ 	.short	0x0100
        /*0136*/ 	.byte	0x04
	.zero		1


	//   ....[5]....
        /*0138*/ 	.word	0x00000670
        /*013c*/ 	.word	0x000000ff
        /*0140*/ 	.word	0x000000e8
        /*0144*/ 	.short	0x0100
        /*0146*/ 	.byte	0x04
	.zero		1


	//   ....[6]....
        /*0148*/ 	.word	0x00000680
        /*014c*/ 	.word	0x000000ff
        /*0150*/ 	.word	0x00000018
        /*0154*/ 	.short	0x0100
        /*0156*/ 	.byte	0x04
	.zero		1


	//   ....[7]....
        /*0158*/ 	.word	0x00000690
        /*015c*/ 	.word	0x000000ff
        /*0160*/ 	.word	0x000000f0
        /*0164*/ 	.short	0x0100
        /*0166*/ 	.byte	0x04
	.zero		1


	//   ....[8]....
        /*0168*/ 	.word	0x000006a0
        /*016c*/ 	.word	0x000000ff
        /*0170*/ 	.word	0x00000020
        /*0174*/ 	.short	0x0100
        /*0176*/ 	.byte	0x04
	.zero		1


	//   ....[9]....
        /*0178*/ 	.word	0x000006b0
        /*017c*/ 	.word	0x000000ff
        /*0180*/ 	.word	0x000000f8
        /*0184*/ 	.short	0x0100
        /*0186*/ 	.byte	0x04
	.zero		1


	//   ....[10]....
        /*0188*/ 	.word	0x000006c0
        /*018c*/ 	.word	0x000000ff
        /*0190*/ 	.word	0x00000028
        /*0194*/ 	.short	0x0100
        /*0196*/ 	.byte	0x04
	.zero		1


	//   ....[11]....
        /*0198*/ 	.word	0x000006d0
        /*019c*/ 	.word	0x000000ff
        /*01a0*/ 	.word	0x00000100
        /*01a4*/ 	.short	0x0100
        /*01a6*/ 	.byte	0x04
	.zero		1


	//   ....[12]....
        /*01a8*/ 	.word	0x000006e0
        /*01ac*/ 	.word	0x000000ff
        /*01b0*/ 	.word	0x00000030
        /*01b4*/ 	.short	0x0100
        /*01b6*/ 	.byte	0x04
	.zero		1


	//   ....[13]....
        /*01b8*/ 	.word	0x000006f0
        /*01bc*/ 	.word	0x000000ff
        /*01c0*/ 	.word	0x00000108
        /*01c4*/ 	.short	0x0100
        /*01c6*/ 	.byte	0x04
	.zero		1


	//   ....[14]....
        /*01c8*/ 	.word	0x00000700
        /*01cc*/ 	.word	0x000000ff
        /*01d0*/ 	.word	0x00000038
        /*01d4*/ 	.short	0x0100
        /*01d6*/ 	.byte	0x04
	.zero		1


	//   ....[15]....
        /*01d8*/ 	.word	0x00000710
        /*01dc*/ 	.word	0x000000ff
        /*01e0*/ 	.word	0x00000110
        /*01e4*/ 	.short	0x0100
        /*01e6*/ 	.byte	0x04
	.zero		1


	//   ....[16]....
        /*01e8*/ 	.word	0x00000720
        /*01ec*/ 	.word	0x000000ff
        /*01f0*/ 	.word	0x00000040
        /*01f4*/ 	.short	0x0100
        /*01f6*/ 	.byte	0x04
	.zero		1


	//   ....[17]....
        /*01f8*/ 	.word	0x00000730
        /*01fc*/ 	.word	0x000000ff
        /*0200*/ 	.word	0x00000118
        /*0204*/ 	.short	0x0100
        /*0206*/ 	.byte	0x04
	.zero		1


	//   ....[18]....
        /*0208*/ 	.word	0x00000740
        /*020c*/ 	.word	0x000000ff
        /*0210*/ 	.word	0x00000048
        /*0214*/ 	.short	0x0100
        /*0216*/ 	.byte	0x04
	.zero		1


	//   ....[19]....
        /*0218*/ 	.word	0x00000750
        /*021c*/ 	.word	0x000000ff
        /*0220*/ 	.word	0x00000120
        /*0224*/ 	.short	0x0100
        /*0226*/ 	.byte	0x04
	.zero		1


	//   ....[20]....
        /*0228*/ 	.word	0x00000760
        /*022c*/ 	.word	0x000000ff
        /*0230*/ 	.word	0x00000050
        /*0234*/ 	.short	0x0100
        /*0236*/ 	.byte	0x04
	.zero		1


	//   ....[21]....
        /*0238*/ 	.word	0x00000770
        /*023c*/ 	.word	0x000000ff
        /*0240*/ 	.word	0x00000128
        /*0244*/ 	.short	0x0100
        /*0246*/ 	.byte	0x04
	.zero		1


	//   ....[22]....
        /*0248*/ 	.word	0x00000780
        /*024c*/ 	.word	0x000000ff
        /*0250*/ 	.word	0x00000058
        /*0254*/ 	.short	0x0100
        /*0256*/ 	.byte	0x04
	.zero		1


	//   ....[23]....
        /*0258*/ 	.word	0x00000790
        /*025c*/ 	.word	0x000000ff
        /*0260*/ 	.word	0x00000130
        /*0264*/ 	.short	0x0100
        /*0266*/ 	.byte	0x04
	.zero		1


	//   ....[24]....
        /*0268*/ 	.word	0x000007a0
        /*026c*/ 	.word	0x000000ff
        /*0270*/ 	.word	0x00000060
        /*0274*/ 	.short	0x0100
        /*0276*/ 	.byte	0x04
	.zero		1


	//   ....[25]....
        /*0278*/ 	.word	0x000007b0
        /*027c*/ 	.word	0x000000ff
        /*0280*/ 	.word	0x00000138
        /*0284*/ 	.short	0x0100
        /*0286*/ 	.byte	0x04
	.zero		1


	//   ....[26]....
        /*0288*/ 	.word	0x000007c0
        /*028c*/ 	.word	0x000000ff
        /*0290*/ 	.word	0x00000068
        /*0294*/ 	.short	0x0100
        /*0296*/ 	.byte	0x04
	.zero		1


	//   ....[27]....
        /*0298*/ 	.word	0x000007d0
        /*029c*/ 	.word	0x000000ff
        /*02a0*/ 	.word	0x00000140
        /*02a4*/ 	.short	0x0100
        /*02a6*/ 	.byte	0x04
	.zero		1


	//   ....[28]....
        /*02a8*/ 	.word	0x000007e0
        /*02ac*/ 	.word	0x000000ff
        /*02b0*/ 	.word	0x00000070
        /*02b4*/ 	.short	0x0100
        /*02b6*/ 	.byte	0x04
	.zero		1


	//   ....[29]....
        /*02b8*/ 	.word	0x000007f0
        /*02bc*/ 	.word	0x000000ff
        /*02c0*/ 	.word	0x00000148
        /*02c4*/ 	.short	0x0100
        /*02c6*/ 	.byte	0x04
	.zero		1


	//   ....[30]....
        /*02c8*/ 	.word	0x00000800
        /*02cc*/ 	.word	0x000000ff
        /*02d0*/ 	.word	0x00000078
        /*02d4*/ 	.short	0x0100
        /*02d6*/ 	.byte	0x04
	.zero		1


	//   ....[31]....
        /*02d8*/ 	.word	0x00000810
        /*02dc*/ 	.word	0x000000ff
        /*02e0*/ 	.word	0x00000150
        /*02e4*/ 	.short	0x0100
        /*02e6*/ 	.byte	0x04
	.zero		1


	//   ....[32]....
        /*02e8*/ 	.word	0x00000820
        /*02ec*/ 	.word	0x000000ff
        /*02f0*/ 	.word	0x00000080
        /*02f4*/ 	.short	0x0100
        /*02f6*/ 	.byte	0x04
	.zero		1


	//   ....[33]....
        /*02f8*/ 	.word	0x00000830
        /*02fc*/ 	.word	0x000000ff
        /*0300*/ 	.word	0x00000158
        /*0304*/ 	.short	0x0100
        /*0306*/ 	.byte	0x04
	.zero		1


	//   ....[34]....
        /*0308*/ 	.word	0x00000840
        /*030c*/ 	.word	0x000000ff
        /*0310*/ 	.word	0x00000088
        /*0314*/ 	.short	0x0100
        /*0316*/ 	.byte	0x04
	.zero		1


	//   ....[35]....
        /*0318*/ 	.word	0x00000850
        /*031c*/ 	.word	0x000000ff
        /*0320*/ 	.word	0x00000160
        /*0324*/ 	.short	0x0100
        /*0326*/ 	.byte	0x04
	.zero		1


	//   ....[36]....
        /*0328*/ 	.word	0x00000860
        /*032c*/ 	.word	0x000000ff
        /*0330*/ 	.word	0x00000090
        /*0334*/ 	.short	0x0100
        /*0336*/ 	.byte	0x04
	.zero		1


	//   ....[37]....
        /*0338*/ 	.word	0x00000870
        /*033c*/ 	.word	0x000000ff
        /*0340*/ 	.word	0x00000168
        /*0344*/ 	.short	0x0100
        /*0346*/ 	.byte	0x04
	.zero		1


	//   ....[38]....
        /*0348*/ 	.word	0x00000880
        /*034c*/ 	.word	0x000000ff
        /*0350*/ 	.word	0x00000098
        /*0354*/ 	.short	0x0100
        /*0356*/ 	.byte	0x04
	.zero		1


	//   ....[39]....
        /*0358*/ 	.word	0x00000890
        /*035c*/ 	.word	0x000000ff
        /*0360*/ 	.word	0x00000170
        /*0364*/ 	.short	0x0100
        /*0366*/ 	.byte	0x04
	.zero		1


	//   ....[40]....
        /*0368*/ 	.word	0x000008a0
        /*036c*/ 	.word	0x000000ff
        /*0370*/ 	.word	0x000000a0
        /*0374*/ 	.short	0x0100
        /*0376*/ 	.byte	0x04
	.zero		1


	//   ....[41]....
        /*0378*/ 	.word	0x000008b0
        /*037c*/ 	.word	0x000000ff
        /*0380*/ 	.word	0x00000178
        /*0384*/ 	.short	0x0100
        /*0386*/ 	.byte	0x04
	.zero		1


	//   ....[42]....
        /*0388*/ 	.word	0x000008c0
        /*038c*/ 	.word	0x000000ff
        /*0390*/ 	.word	0x000000a8
        /*0394*/ 	.short	0x0100
        /*0396*/ 	.byte	0x04
	.zero		1


	//   ....[43]....
        /*0398*/ 	.word	0x000008d0
        /*039c*/ 	.word	0x000000ff
        /*03a0*/ 	.word	0x00000180
        /*03a4*/ 	.short	0x0100
        /*03a6*/ 	.byte	0x04
	.zero		1


	//   ....[44]....
        /*03a8*/ 	.word	0x000008e0
        /*03ac*/ 	.word	0x000000ff
        /*03b0*/ 	.word	0x000000b0
        /*03b4*/ 	.short	0x0100
        /*03b6*/ 	.byte	0x04
	.zero		1


	//   ....[45]....
        /*03b8*/ 	.word	0x000008f0
        /*03bc*/ 	.word	0x000000ff
        /*03c0*/ 	.word	0x00000188
        /*03c4*/ 	.short	0x0100
        /*03c6*/ 	.byte	0x04
	.zero		1


	//   ....[46]....
        /*03c8*/ 	.word	0x00000900
        /*03cc*/ 	.word	0x000000ff
        /*03d0*/ 	.word	0x000000b8
        /*03d4*/ 	.short	0x0100
        /*03d6*/ 	.byte	0x04
	.zero		1


	//   ....[47]....
        /*03d8*/ 	.word	0x00000910
        /*03dc*/ 	.word	0x000000ff
        /*03e0*/ 	.word	0x00000190
        /*03e4*/ 	.short	0x0100
        /*03e6*/ 	.byte	0x04
	.zero		1


	//   ....[48]....
        /*03e8*/ 	.word	0x00000920
        /*03ec*/ 	.word	0x000000ff
        /*03f0*/ 	.word	0x000000c0
        /*03f4*/ 	.short	0x0100
        /*03f6*/ 	.byte	0x04
	.zero		1


	//   ....[49]....
        /*03f8*/ 	.word	0x00000930
        /*03fc*/ 	.word	0x000000ff
        /*0400*/ 	.word	0x00000198
        /*0404*/ 	.short	0x0100
        /*0406*/ 	.byte	0x04
	.zero		1


	//   ....[50]....
        /*0408*/ 	.word	0x00000940
        /*040c*/ 	.word	0x000000ff
        /*0410*/ 	.word	0x000000c8
        /*0414*/ 	.short	0x0100
        /*0416*/ 	.byte	0x04
	.zero		1


	//   ....[51]....
        /*0418*/ 	.word	0x00000950
        /*041c*/ 	.word	0x000000ff
        /*0420*/ 	.word	0x000001a0
        /*0424*/ 	.short	0x0100
        /*0426*/ 	.byte	0x04
	.zero		1


	//   ....[52]....
        /*0428*/ 	.word	0x00000960
        /*042c*/ 	.word	0x000000ff
        /*0430*/ 	.word	0x000000d0
        /*0434*/ 	.short	0x0100
        /*0436*/ 	.byte	0x04
	.zero		1


	//   ....[53]....
        /*0438*/ 	.word	0x00000970
        /*043c*/ 	.word	0x000000ff
        /*0440*/ 	.word	0x000001a8
        /*0444*/ 	.short	0x0100
        /*0446*/ 	.byte	0x04
	.zero		1


	//   ....[54]....
        /*0448*/ 	.word	0x00000ab0
        /*044c*/ 	.word	0x000000ff
        /*0450*/ 	.word	0x000001b0
        /*0454*/ 	.short	0x0100
        /*0456*/ 	.byte	0x04
	.zero		1


	//   ....[55]....
        /*0458*/ 	.word	0x00000ac0
        /*045c*/ 	.word	0x000000ff
        /*0460*/ 	.word	0x000001b8
        /*0464*/ 	.short	0x0100
        /*0466*/ 	.byte	0x04
	.zero		1


	//   ....[56]....
        /*0468*/ 	.word	0x00000bb0
        /*046c*/ 	.word	0x000000ff
        /*0470*/ 	.word	0x000001c0
        /*0474*/ 	.short	0x0100
        /*0476*/ 	.byte	0x06
	.zero		1


	//   ....[57]....
        /*0478*/ 	.word	0x00000bc0
        /*047c*/ 	.word	0x000000ff
        /*0480*/ 	.word	0x000001c8
        /*0484*/ 	.short	0x0100
        /*0486*/ 	.byte	0x06
	.zero		1


	//   ....[58]....
        /*0488*/ 	.word	0x00000d00
        /*048c*/ 	.word	0x000000ff
        /*0490*/ 	.word	0x000001d0
        /*0494*/ 	.short	0x0100
        /*0496*/ 	.byte	0x06
	.zero		1


	//   ....[59]....
        /*0498*/ 	.word	0x00000d10
        /*049c*/ 	.word	0x000000ff
        /*04a0*/ 	.word	0x000001e0
        /*04a4*/ 	.short	0x0100
        /*04a6*/ 	.byte	0x06
	.zero		1


	//   ....[60]....
        /*04a8*/ 	.word	0x00000d20
        /*04ac*/ 	.word	0x000000ff
        /*04b0*/ 	.word	0x000001d8
        /*04b4*/ 	.short	0x0100
        /*04b6*/ 	.byte	0x06
	.zero		1


	//   ....[61]....
        /*04b8*/ 	.word	0x00000d30
        /*04bc*/ 	.word	0x000000ff
        /*04c0*/ 	.word	0x000001e8
        /*04c4*/ 	.short	0x0100
        /*04c6*/ 	.byte	0x06
	.zero		1


	//   ....[62]....
        /*04c8*/ 	.word	0x00000e60
        /*04cc*/ 	.word	0x000000ff
        /*04d0*/ 	.word	0x000001f0
        /*04d4*/ 	.short	0x0100
        /*04d6*/ 	.byte	0x04
	.zero		1


	//   ....[63]....
        /*04d8*/ 	.word	0x00000e70
        /*04dc*/ 	.word	0x000000ff
        /*04e0*/ 	.word	0x00000210
        /*04e4*/ 	.short	0x0100
        /*04e6*/ 	.byte	0x04
	.zero		1


	//   ....[64]....
        /*04e8*/ 	.word	0x00000e80
        /*04ec*/ 	.word	0x000000ff
        /*04f0*/ 	.word	0x000001f8
        /*04f4*/ 	.short	0x0100
        /*04f6*/ 	.byte	0x04
	.zero		1


	//   ....[65]....
        /*04f8*/ 	.word	0x00000e90
        /*04fc*/ 	.word	0x000000ff
        /*0500*/ 	.word	0x00000218
        /*0504*/ 	.short	0x0100
        /*0506*/ 	.byte	0x04
	.zero		1


	//   ....[66]....
        /*0508*/ 	.word	0x00000ea0
        /*050c*/ 	.word	0x000000ff
        /*0510*/ 	.word	0x00000200
        /*0514*/ 	.short	0x0100
        /*0516*/ 	.byte	0x04
	.zero		1


	//   ....[67]....
        /*0518*/ 	.word	0x00000eb0
        /*051c*/ 	.word	0x000000ff
        /*0520*/ 	.word	0x00000220
        /*0524*/ 	.short	0x0100
        /*0526*/ 	.byte	0x04
	.zero		1


	//   ....[68]....
        /*0528*/ 	.word	0x00000ec0
        /*052c*/ 	.word	0x000000ff
        /*0530*/ 	.word	0x00000208
        /*0534*/ 	.short	0x0100
        /*0536*/ 	.byte	0x04
	.zero		1


	//   ....[69]....
        /*0538*/ 	.word	0x00000ed0
        /*053c*/ 	.word	0x000000ff
        /*0540*/ 	.word	0x00000228
        /*0544*/ 	.short	0x0100
        /*0546*/ 	.byte	0x04
	.zero		1


	//   ....[70]....
        /*0548*/ 	.word	0x00000fc0
        /*054c*/ 	.word	0x000000ff
        /*0550*/ 	.word	0x00000230
        /*0554*/ 	.short	0x0100
        /*0556*/ 	.byte	0x04
	.zero		1


	//   ....[71]....
        /*0558*/ 	.word	0x00000fd0
        /*055c*/ 	.word	0x000000ff
        /*0560*/ 	.word	0x00000240
        /*0564*/ 	.short	0x0100
        /*0566*/ 	.byte	0x04
	.zero		1


	//   ....[72]....
        /*0568*/ 	.word	0x00000fe0
        /*056c*/ 	.word	0x000000ff
        /*0570*/ 	.word	0x00000238
        /*0574*/ 	.short	0x0100
        /*0576*/ 	.byte	0x04
	.zero		1


	//   ....[73]....
        /*0578*/ 	.word	0x00000ff0
        /*057c*/ 	.word	0x000000ff
        /*0580*/ 	.word	0x00000248
        /*0584*/ 	.short	0x0100
        /*0586*/ 	.byte	0x04
	.zero		1


	//   ....[74]....
        /*0588*/ 	.word	0x00001c50
        /*058c*/ 	.word	0x00000000
        /*0590*/ 	.word	0x00000240
        /*0594*/ 	.short	0x010a
        /*0596*/ 	.byte	0xff
	.zero		1


	//   ....[75]....
        /*0598*/ 	.word	0x00001c80
        /*059c*/ 	.word	0x00000000
        /*05a0*/ 	.word	0x00000230
        /*05a4*/ 	.short	0x0101
        /*05a6*/ 	.byte	0xff
	.zero		1


	//   ....[76]....
        /*05a8*/ 	.word	0x00001d60
        /*05ac*/ 	.word	0x000000ff
        /*05b0*/ 	.word	0x000000d8
        /*05b4*/ 	.short	0x010a
        /*05b6*/ 	.byte	0x04
	.zero		1


	//   ....[77]....
        /*05b8*/ 	.word	0x00001de0
        /*05bc*/ 	.word	0x000000ff
        /*05c0*/ 	.word	0x000000d8
        /*05c4*/ 	.short	0x010a
        /*05c6*/ 	.byte	0x21
	.zero		1


	//   ....[78]....
        /*05c8*/ 	.word	0x00001f70
        /*05cc*/ 	.word	0x000000ff
        /*05d0*/ 	.word	0x000000d8
        /*05d4*/ 	.short	0x010a
        /*05d6*/ 	.byte	0x08
	.zero		1


	//   ....[79]....
        /*05d8*/ 	.word	0x000020b0
        /*05dc*/ 	.word	0x000000ff
        /*05e0*/ 	.word	0x000001c8
        /*05e4*/ 	.short	0x0101
        /*05e6*/ 	.byte	0x06
	.zero		1


	//   ....[80]....
        /*05e8*/ 	.word	0x000020d0
        /*05ec*/ 	.word	0x000000ff
        /*05f0*/ 	.word	0x000000d8
        /*05f4*/ 	.short	0x010a
        /*05f6*/ 	.byte	0x04
	.zero		1


	//   ....[81]....
        /*05f8*/ 	.word	0x00002150
        /*05fc*/ 	.word	0x000000ff
        /*0600*/ 	.word	0x000000d8
        /*0604*/ 	.short	0x010a
        /*0606*/ 	.byte	0x11
	.zero		1


	//   ....[82]....
        /*0608*/ 	.word	0x000022e0
        /*060c*/ 	.word	0x000000ff
        /*0610*/ 	.word	0x000000d8
        /*0614*/ 	.short	0x010a
        /*0616*/ 	.byte	0x07
	.zero		1


	//   ....[83]....
        /*0618*/ 	.word	0x00002450
        /*061c*/ 	.word	0x00000003
        /*0620*/ 	.word	0x000001d0
        /*0624*/ 	.short	0x010a
        /*0626*/ 	.byte	0xff
	.zero		1


	//   ....[84]....
        /*0628*/ 	.word	0x000025a0
        /*062c*/ 	.word	0x00000000
        /*0630*/ 	.word	0x00000000
        /*0634*/ 	.short	0x0101
        /*0636*/ 	.byte	0xff
	.zero		1


	//   ....[85]....
        /*0638*/ 	.word	0x00002b40
        /*063c*/ 	.word	0x000000ff
        /*0640*/ 	.word	0x00000000
        /*0644*/ 	.short	0x010a
        /*0646*/ 	.byte	0x04
	.zero		1


	//   ....[86]....
        /*0648*/ 	.word	0x00002bd0
        /*064c*/ 	.word	0x000000ff
        /*0650*/ 	.word	0x00000000
        /*0654*/ 	.short	0x010a
        /*0656*/ 	.byte	0x05
	.zero		1


	//   ....[87]....
        /*0658*/ 	.word	0x00002c60
        /*065c*/ 	.word	0x000000ff
        /*0660*/ 	.word	0x00000000
        /*0664*/ 	.short	0x010a
        /*0666*/ 	.byte	0x05
	.zero		1


	//   ....[88]....
        /*0668*/ 	.word	0x00002cf0
        /*066c*/ 	.word	0x000000ff
        /*0670*/ 	.word	0x00000000
        /*0674*/ 	.short	0x010a
        /*0676*/ 	.byte	0x05
	.zero		1


	//   ....[89]....
        /*0678*/ 	.word	0x00002d80
        /*067c*/ 	.word	0x000000ff
        /*0680*/ 	.word	0x00000000
        /*0684*/ 	.short	0x010a
        /*0686*/ 	.byte	0x05
	.zero		1


	//   ....[90]....
        /*0688*/ 	.word	0x00002e10
        /*068c*/ 	.word	0x000000ff
        /*0690*/ 	.word	0x00000000
        /*0694*/ 	.short	0x010a
        /*0696*/ 	.byte	0x05
	.zero		1


	//   ....[91]....
        /*0698*/ 	.word	0x00002ea0
        /*069c*/ 	.word	0x000000ff
        /*06a0*/ 	.word	0x00000000
        /*06a4*/ 	.short	0x010a
        /*06a6*/ 	.byte	0x05
	.zero		1


	//   ....[92]....
        /*06a8*/ 	.word	0x00002f30
        /*06ac*/ 	.word	0x000000ff
        /*06b0*/ 	.word	0x00000000
        /*06b4*/ 	.short	0x010a
        /*06b6*/ 	.byte	0x05
	.zero		1


	//   ....[93]....
        /*06b8*/ 	.word	0x00002fc0
        /*06bc*/ 	.word	0x000000ff
        /*06c0*/ 	.word	0x00000000
        /*06c4*/ 	.short	0x010a
        /*06c6*/ 	.byte	0x05
	.zero		1


	//   ....[94]....
        /*06c8*/ 	.word	0x00003050
        /*06cc*/ 	.word	0x000000ff
        /*06d0*/ 	.word	0x00000000
        /*06d4*/ 	.short	0x010a
        /*06d6*/ 	.byte	0x05
	.zero		1


	//   ....[95]....
        /*06d8*/ 	.word	0x000030e0
        /*06dc*/ 	.word	0x000000ff
        /*06e0*/ 	.word	0x00000000
        /*06e4*/ 	.short	0x010a
        /*06e6*/ 	.byte	0x05
	.zero		1


	//   ....[96]....
        /*06e8*/ 	.word	0x00003170
        /*06ec*/ 	.word	0x000000ff
        /*06f0*/ 	.word	0x00000000
        /*06f4*/ 	.short	0x010a
        /*06f6*/ 	.byte	0x05
	.zero		1


	//   ....[97]....
        /*06f8*/ 	.word	0x00003200
        /*06fc*/ 	.word	0x000000ff
        /*0700*/ 	.word	0x00000000
        /*0704*/ 	.short	0x010a
        /*0706*/ 	.byte	0x05
	.zero		1


	//   ....[98]....
        /*0708*/ 	.word	0x00003290
        /*070c*/ 	.word	0x000000ff
        /*0710*/ 	.word	0x00000000
        /*0714*/ 	.short	0x010a
        /*0716*/ 	.byte	0x05
	.zero		1


	//   ....[99]....
        /*0718*/ 	.word	0x00003320
        /*071c*/ 	.word	0x000000ff
        /*0720*/ 	.word	0x00000000
        /*0724*/ 	.short	0x010a
        /*0726*/ 	.byte	0x05
	.zero		1


	//   ....[100]....
        /*0728*/ 	.word	0x000033b0
        /*072c*/ 	.word	0x000000ff
        /*0730*/ 	.word	0x00000000
        /*0734*/ 	.short	0x010a
        /*0736*/ 	.byte	0x05
	.zero		1


	//   ....[101]....
        /*0738*/ 	.word	0x00003440
        /*073c*/ 	.word	0x000000ff
        /*0740*/ 	.word	0x00000000
        /*0744*/ 	.short	0x010a
        /*0746*/ 	.byte	0x05
	.zero		1


	//   ....[102]....
        /*0748*/ 	.word	0x000034d0
        /*074c*/ 	.word	0x000000ff
        /*0750*/ 	.word	0x00000000
        /*0754*/ 	.short	0x010a
        /*0756*/ 	.byte	0x05
	.zero		1


	//   ....[103]....
        /*0758*/ 	.word	0x00003560
        /*075c*/ 	.word	0x000000ff
        /*0760*/ 	.word	0x00000000
        /*0764*/ 	.short	0x010a
        /*0766*/ 	.byte	0x05
	.zero		1


	//   ....[104]....
        /*0768*/ 	.word	0x000035f0
        /*076c*/ 	.word	0x000000ff
        /*0770*/ 	.word	0x00000000
        /*0774*/ 	.short	0x010a
        /*0776*/ 	.byte	0x05
	.zero		1


	//   ....[105]....
        /*0778*/ 	.word	0x00003680
        /*077c*/ 	.word	0x000000ff
        /*0780*/ 	.word	0x00000000
        /*0784*/ 	.short	0x010a
        /*0786*/ 	.byte	0x05
	.zero		1


	//   ....[106]....
        /*0788*/ 	.word	0x00003710
        /*078c*/ 	.word	0x000000ff
        /*0790*/ 	.word	0x00000000
        /*0794*/ 	.short	0x010a
        /*0796*/ 	.byte	0x05
	.zero		1


	//   ....[107]....
        /*0798*/ 	.word	0x000037a0
        /*079c*/ 	.word	0x000000ff
        /*07a0*/ 	.word	0x00000000
        /*07a4*/ 	.short	0x010a
        /*07a6*/ 	.byte	0x05
	.zero		1


	//   ....[108]....
        /*07a8*/ 	.word	0x00003830
        /*07ac*/ 	.word	0x000000ff
        /*07b0*/ 	.word	0x00000000
        /*07b4*/ 	.short	0x010a
        /*07b6*/ 	.byte	0x05
	.zero		1


	//   ....[109]....
        /*07b8*/ 	.word	0x000038c0
        /*07bc*/ 	.word	0x000000ff
        /*07c0*/ 	.word	0x00000000
        /*07c4*/ 	.short	0x010a
        /*07c6*/ 	.byte	0x05
	.zero		1


	//   ....[110]....
        /*07c8*/ 	.word	0x00003950
        /*07cc*/ 	.word	0x000000ff
        /*07d0*/ 	.word	0x00000000
        /*07d4*/ 	.short	0x010a
        /*07d6*/ 	.byte	0x05
	.zero		1


	//   ....[111]....
        /*07d8*/ 	.word	0x000039f0
        /*07dc*/ 	.word	0x00000000
        /*07e0*/ 	.word	0x00000000
        /*07e4*/ 	.short	0x010a
        /*07e6*/ 	.byte	0xff
	.zero		1


	//   ....[112]....
        /*07e8*/ 	.word	0x00003b10
        /*07ec*/ 	.word	0x00000002
        /*07f0*/ 	.word	0x00000230
        /*07f4*/ 	.short	0x010a
        /*07f6*/ 	.byte	0xff
	.zero		1


	//   ....[113]....
        /*07f8*/ 	.word	0x00003b80
        /*07fc*/ 	.word	0x00000002
        /*0800*/ 	.word	0x00000000
        /*0804*/ 	.short	0x0101
        /*0806*/ 	.byte	0xff
	.zero		1


	//   ....[114]....
        /*0808*/ 	.word	0x00003ba0
        /*080c*/ 	.word	0x000000ff
        /*0810*/ 	.word	0x000001e0
        /*0814*/ 	.short	0x010a
        /*0816*/ 	.byte	0x04
	.zero		1


	//   ....[115]....
        /*0818*/ 	.word	0x00003cc0
        /*081c*/ 	.word	0x00000002
        /*0820*/ 	.word	0x000001d0
        /*0824*/ 	.short	0x010a
        /*0826*/ 	.byte	0xff
	.zero		1


	//   ....[116]....
        /*0828*/ 	.word	0x00003dc0
        /*082c*/ 	.word	0x00000002
        /*0830*/ 	.word	0x00000000
        /*0834*/ 	.short	0x0101
        /*0836*/ 	.byte	0xff
	.zero		1


	//   ....[117]....
        /*0838*/ 	.word	0x00003e50
        /*083c*/ 	.word	0x000000ff
        /*0840*/ 	.word	0x000001e0
        /*0844*/ 	.short	0x0106
        /*0846*/ 	.byte	0x04
	.zero		1


	//   ....[118]....
        /*0848*/ 	.word	0x00003e70
        /*084c*/ 	.word	0x000000ff
        /*0850*/ 	.word	0x000001e0
        /*0854*/ 	.short	0x010a
        /*0856*/ 	.byte	0x04
	.zero		1


	//   ....[119]....
        /*0858*/ 	.word	0x00003f00
        /*085c*/ 	.word	0x000000ff
        /*0860*/ 	.word	0x000001e0
        /*0864*/ 	.short	0x0106
        /*0866*/ 	.byte	0x07
	.zero		1


	//   ....[120]....
        /*0868*/ 	.word	0x00003f40
        /*086c*/ 	.word	0x00000000
        /*0870*/ 	.word	0x000001e0
        /*0874*/ 	.short	0x010a
        /*0876*/ 	.byte	0xff
	.zero		1


	//   ....[121]....
        /*0878*/ 	.word	0x00004450
        /*087c*/ 	.word	0x00000000
        /*0880*/ 	.word	0x000001d0
        /*0884*/ 	.short	0x010a
        /*0886*/ 	.byte	0xff
	.zero		1


	//   ....[122]....
        /*0888*/ 	.word	0x00004550
        /*088c*/ 	.word	0x00000003
        /*0890*/ 	.word	0x00000000
        /*0894*/ 	.short	0x0101
        /*0896*/ 	.byte	0xff
	.zero		1


	//   ....[123]....
        /*0898*/ 	.word	0x00004560
        /*089c*/ 	.word	0x000000ff
        /*08a0*/ 	.word	0x00000000
        /*08a4*/ 	.short	0x010a
        /*08a6*/ 	.byte	0x04
	.zero		1


	//   ....[124]....
        /*08a8*/ 	.word	0x000045e0
        /*08ac*/ 	.word	0x000000ff
        /*08b0*/ 	.word	0x00000210
        /*08b4*/ 	.short	0x010a
        /*08b6*/ 	.byte	0x17
	.zero		1


	//   ....[125]....
        /*08b8*/ 	.word	0x000046c0
        /*08bc*/ 	.word	0x000000ff
        /*08c0*/ 	.word	0x00000000
        /*08c4*/ 	.short	0x010a
        /*08c6*/ 	.byte	0x05
	.zero		1


	//   ....[126]....
        /*08c8*/ 	.word	0x00004800
        /*08cc*/ 	.word	0x000000ff
        /*08d0*/ 	.word	0x00000000
        /*08d4*/ 	.short	0x010a
        /*08d6*/ 	.byte	0x04
	.zero		1


	//   ....[127]....
        /*08d8*/ 	.word	0x000049f0
        /*08dc*/ 	.word	0x000000ff
        /*08e0*/ 	.word	0x00000000
        /*08e4*/ 	.short	0x010a
        /*08e6*/ 	.byte	0x04
	.zero		1


	//   ....[128]....
        /*08e8*/ 	.word	0x00004a80
        /*08ec*/ 	.word	0x000000ff
        /*08f0*/ 	.word	0x00000000
        /*08f4*/ 	.short	0x010a
        /*08f6*/ 	.byte	0x05
	.zero		1


	//   ....[129]....
        /*08f8*/ 	.word	0x00004b10
        /*08fc*/ 	.word	0x000000ff
        /*0900*/ 	.word	0x00000000
        /*0904*/ 	.short	0x010a
        /*0906*/ 	.byte	0x05
	.zero		1


	//   ....[130]....
        /*0908*/ 	.word	0x00004ba0
        /*090c*/ 	.word	0x000000ff
        /*0910*/ 	.word	0x00000000
        /*0914*/ 	.short	0x010a
        /*0916*/ 	.byte	0x04
	.zero		1


	//   ....[131]....
        /*0918*/ 	.word	0x00005040
        /*091c*/ 	.word	0x00000007
        /*0920*/ 	.word	0x000001d0
        /*0924*/ 	.short	0x010a
        /*0926*/ 	.byte	0xff
	.zero		1


	//   ....[132]....
        /*0928*/ 	.word	0x000051b0
        /*092c*/ 	.word	0x00000000
        /*0930*/ 	.word	0x00000000
        /*0934*/ 	.short	0x0101
        /*0936*/ 	.byte	0xff
	.zero		1


	//   ....[133]....
        /*0938*/ 	.word	0x00005620
        /*093c*/ 	.word	0x000000ff
        /*0940*/ 	.word	0x000001c8
        /*0944*/ 	.short	0x010a
        /*0946*/ 	.byte	0x11
	.zero		1


	//   ....[134]....
        /*0948*/ 	.word	0x000057a0
        /*094c*/ 	.word	0x000000ff
        /*0950*/ 	.word	0x000001b8
        /*0954*/ 	.short	0x010a
        /*0956*/ 	.byte	0x11
	.zero		1


	//   ....[135]....
        /*0958*/ 	.word	0x000059b0
        /*095c*/ 	.word	0x000000ff
        /*0960*/ 	.word	0x000001b0
        /*0964*/ 	.short	0x010b
        /*0966*/ 	.byte	0x11
	.zero		1


	//   ....[136]....
        /*0968*/ 	.word	0x000059c0
        /*096c*/ 	.word	0x000000ff
        /*0970*/ 	.word	0x00000000
        /*0974*/ 	.short	0x0101
        /*0976*/ 	.byte	0x30
	.zero		1


	//   ....[137]....
        /*0978*/ 	.word	0x00005a00
        /*097c*/ 	.word	0x00000000
        /*0980*/ 	.word	0x000001b8
        /*0984*/ 	.short	0x010a
        /*0986*/ 	.byte	0xff
	.zero		1


	//   ....[138]....
        /*0988*/ 	.word	0x00005d40
        /*098c*/ 	.word	0x00000003
        /*0990*/ 	.word	0x000001d0
        /*0994*/ 	.short	0x010a
        /*0996*/ 	.byte	0xff
	.zero		1


	//   ....[139]....
        /*0998*/ 	.word	0x00005ec0
        /*099c*/ 	.word	0x00000000
        /*09a0*/ 	.word	0x00000000
        /*09a4*/ 	.short	0x0101
        /*09a6*/ 	.byte	0xff
	.zero		1


	//   ....[140]....
        /*09a8*/ 	.word	0x00006920
        /*09ac*/ 	.word	0x000000ff
        /*09b0*/ 	.word	0x000001b0
        /*09b4*/ 	.short	0x010a
        /*09b6*/ 	.byte	0x2c
	.zero		1


	//   ....[141]....
        /*09b8*/ 	.word	0x00006930
        /*09bc*/ 	.word	0x00000016
        /*09c0*/ 	.word	0x000001f0
        /*09c4*/ 	.short	0x010a
        /*09c6*/ 	.byte	0xff
	.zero		1


	//   ....[142]....
        /*09c8*/ 	.word	0x00006ae0
        /*09cc*/ 	.word	0x000000ff
        /*09d0*/ 	.word	0x000001b0
        /*09d4*/ 	.short	0x010a
        /*09d6*/ 	.byte	0x2c
	.zero		1


	//   ....[143]....
        /*09d8*/ 	.word	0x00006bc0
        /*09dc*/ 	.word	0x000000ff
        /*09e0*/ 	.word	0x00000000
        /*09e4*/ 	.short	0x0101
        /*09e6*/ 	.byte	0x04
	.zero		1


	//   ....[144]....
        /*09e8*/ 	.word	0x00006c20
        /*09ec*/ 	.word	0x00000016
        /*09f0*/ 	.word	0x000001f0
        /*09f4*/ 	.short	0x010a
        /*09f6*/ 	.byte	0xff
	.zero		1


	//   ....[145]....
        /*09f8*/ 	.word	0x00006f90
        /*09fc*/ 	.word	0x000000ff
        /*0a00*/ 	.word	0x00000000
        /*0a04*/ 	.short	0x0101
        /*0a06*/ 	.byte	0x04
	.zero		1


	//   ....[146]....
        /*0a08*/ 	.word	0x00007870
        /*0a0c*/ 	.word	0x00000000
        /*0a10*/ 	.word	0x00000240
        /*0a14*/ 	.short	0x010a
        /*0a16*/ 	.byte	0xff
	.zero		1


	//   ....[147]....
        /*0a18*/ 	.word	0x000078d0
        /*0a1c*/ 	.word	0x00000000
        /*0a20*/ 	.word	0x000000d8
        /*0a24*/ 	.short	0x010a
        /*0a26*/ 	.byte	0xff
	.zero		1


	//   ....[148]....
        /*0a28*/ 	.word	0x00007930
        /*0a2c*/ 	.word	0x00000000
        /*0a30*/ 	.word	0x000000d8
        /*0a34*/ 	.short	0x010a
        /*0a36*/ 	.byte	0xff
	.zero		1


	//   ....[149]....
        /*0a38*/ 	.word	0x00007980
        /*0a3c*/ 	.word	0x00000003
        /*0a40*/ 	.word	0x000001d0
        /*0a44*/ 	.short	0x010a
        /*0a46*/ 	.byte	0xff
	.zero		1


	//   ....[150]....
        /*0a48*/ 	.word	0x000079e0
        /*0a4c*/ 	.word	0x00000000
        /*0a50*/ 	.word	0x00000000
        /*0a54*/ 	.short	0x010a
        /*0a56*/ 	.byte	0xff
	.zero		1


	//   ....[151]....
        /*0a58*/ 	.word	0x00007a40
        /*0a5c*/ 	.word	0x00000000
        /*0a60*/ 	.word	0x00000000
        /*0a64*/ 	.short	0x010a
        /*0a66*/ 	.byte	0xff
	.zero		1


	//   ....[152]....
        /*0a68*/ 	.word	0x00007aa0
        /*0a6c*/ 	.word	0x00000000
        /*0a70*/ 	.word	0x00000000
        /*0a74*/ 	.short	0x010a
        /*0a76*/ 	.byte	0xff
	.zero		1


	//   ....[153]....
        /*0a78*/ 	.word	0x00007b00
        /*0a7c*/ 	.word	0x00000000
        /*0a80*/ 	.word	0x00000000
        /*0a84*/ 	.short	0x010a
        /*0a86*/ 	.byte	0xff
	.zero		1


	//   ....[154]....
        /*0a88*/ 	.word	0x00007b60
        /*0a8c*/ 	.word	0x00000000
        /*0a90*/ 	.word	0x00000000
        /*0a94*/ 	.short	0x010a
        /*0a96*/ 	.byte	0xff
	.zero		1


	//   ....[155]....
        /*0a98*/ 	.word	0x00007bc0
        /*0a9c*/ 	.word	0x00000000
        /*0aa0*/ 	.word	0x00000000
        /*0aa4*/ 	.short	0x010a
        /*0aa6*/ 	.byte	0xff
	.zero		1


	//   ....[156]....
        /*0aa8*/ 	.word	0x00007c20
        /*0aac*/ 	.word	0x00000000
        /*0ab0*/ 	.word	0x00000000
        /*0ab4*/ 	.short	0x010a
        /*0ab6*/ 	.byte	0xff
	.zero		1


	//   ....[157]....
        /*0ab8*/ 	.word	0x00007c80
        /*0abc*/ 	.word	0x00000000
        /*0ac0*/ 	.word	0x00000000
        /*0ac4*/ 	.short	0x010a
        /*0ac6*/ 	.byte	0xff
	.zero		1


	//   ....[158]....
        /*0ac8*/ 	.word	0x00007ce0
        /*0acc*/ 	.word	0x00000000
        /*0ad0*/ 	.word	0x00000000
        /*0ad4*/ 	.short	0x010a
        /*0ad6*/ 	.byte	0xff
	.zero		1


	//   ....[159]....
        /*0ad8*/ 	.word	0x00007d40
        /*0adc*/ 	.word	0x00000000
        /*0ae0*/ 	.word	0x00000000
        /*0ae4*/ 	.short	0x010a
        /*0ae6*/ 	.byte	0xff
	.zero		1


	//   ....[160]....
        /*0ae8*/ 	.word	0x00007da0
        /*0aec*/ 	.word	0x00000000
        /*0af0*/ 	.word	0x00000000
        /*0af4*/ 	.short	0x010a
        /*0af6*/ 	.byte	0xff
	.zero		1


	//   ....[161]....
        /*0af8*/ 	.word	0x00007e00
        /*0afc*/ 	.word	0x00000000
        /*0b00*/ 	.word	0x00000000
        /*0b04*/ 	.short	0x010a
        /*0b06*/ 	.byte	0xff
	.zero		1


	//   ....[162]....
        /*0b08*/ 	.word	0x00007e60
        /*0b0c*/ 	.word	0x00000000
        /*0b10*/ 	.word	0x00000000
        /*0b14*/ 	.short	0x010a
        /*0b16*/ 	.byte	0xff
	.zero		1


	//   ....[163]....
        /*0b18*/ 	.word	0x00007ec0
        /*0b1c*/ 	.word	0x00000000
        /*0b20*/ 	.word	0x00000000
        /*0b24*/ 	.short	0x010a
        /*0b26*/ 	.byte	0xff
	.zero		1


	//   ....[164]....
        /*0b28*/ 	.word	0x00007f20
        /*0b2c*/ 	.word	0x00000000
        /*0b30*/ 	.word	0x00000000
        /*0b34*/ 	.short	0x010a
        /*0b36*/ 	.byte	0xff
	.zero		1


	//   ....[165]....
        /*0b38*/ 	.word	0x00007f80
        /*0b3c*/ 	.word	0x00000000
        /*0b40*/ 	.word	0x00000000
        /*0b44*/ 	.short	0x010a
        /*0b46*/ 	.byte	0xff
	.zero		1


	//   ....[166]....
        /*0b48*/ 	.word	0x00007fe0
        /*0b4c*/ 	.word	0x00000000
        /*0b50*/ 	.word	0x00000000
        /*0b54*/ 	.short	0x010a
        /*0b56*/ 	.byte	0xff
	.zero		1


	//   ....[167]....
        /*0b58*/ 	.word	0x00008040
        /*0b5c*/ 	.word	0x00000000
        /*0b60*/ 	.word	0x00000000
        /*0b64*/ 	.short	0x010a
        /*0b66*/ 	.byte	0xff
	.zero		1


	//   ....[168]....
        /*0b68*/ 	.word	0x000080a0
        /*0b6c*/ 	.word	0x00000000
        /*0b70*/ 	.word	0x00000000
        /*0b74*/ 	.short	0x010a
        /*0b76*/ 	.byte	0xff
	.zero		1


	//   ....[169]....
        /*0b78*/ 	.word	0x00008100
        /*0b7c*/ 	.word	0x00000000
        /*0b80*/ 	.word	0x00000000
        /*0b84*/ 	.short	0x010a
        /*0b86*/ 	.byte	0xff
	.zero		1


	//   ....[170]....
        /*0b88*/ 	.word	0x00008160
        /*0b8c*/ 	.word	0x00000000
        /*0b90*/ 	.word	0x00000000
        /*0b94*/ 	.short	0x010a
        /*0b96*/ 	.byte	0xff
	.zero		1


	//   ....[171]....
        /*0b98*/ 	.word	0x000081c0
        /*0b9c*/ 	.word	0x00000000
        /*0ba0*/ 	.word	0x00000000
        /*0ba4*/ 	.short	0x010a
        /*0ba6*/ 	.byte	0xff
	.zero		1


	//   ....[172]....
        /*0ba8*/ 	.word	0x00008220
        /*0bac*/ 	.word	0x00000000
        /*0bb0*/ 	.word	0x00000000
        /*0bb4*/ 	.short	0x010a
        /*0bb6*/ 	.byte	0xff
	.zero		1


	//   ....[173]....
        /*0bb8*/ 	.word	0x00008280
        /*0bbc*/ 	.word	0x00000000
        /*0bc0*/ 	.word	0x00000000
        /*0bc4*/ 	.short	0x010a
        /*0bc6*/ 	.byte	0xff
	.zero		1


	//   ....[174]....
        /*0bc8*/ 	.word	0x000082e0
        /*0bcc*/ 	.word	0x00000000
        /*0bd0*/ 	.word	0x00000000
        /*0bd4*/ 	.short	0x010a
        /*0bd6*/ 	.byte	0xff
	.zero		1


	//   ....[175]....
        /*0bd8*/ 	.word	0x00008340
        /*0bdc*/ 	.word	0x00000000
        /*0be0*/ 	.word	0x00000000
        /*0be4*/ 	.short	0x010a
        /*0be6*/ 	.byte	0xff
	.zero		1


	//   ....[176]....
        /*0be8*/ 	.word	0x00008390
        /*0bec*/ 	.word	0x00000002
        /*0bf0*/ 	.word	0x00000230
        /*0bf4*/ 	.short	0x010a
        /*0bf6*/ 	.byte	0xff
	.zero		1


	//   ....[177]....
        /*0bf8*/ 	.word	0x000083f0
        /*0bfc*/ 	.word	0x00000002
        /*0c00*/ 	.word	0x000001e0
        /*0c04*/ 	.short	0x010a
        /*0c06*/ 	.byte	0xff
	.zero		1


	//   ....[178]....
        /*0c08*/ 	.word	0x00008440
        /*0c0c*/ 	.word	0x00000002
        /*0c10*/ 	.word	0x000001d0
        /*0c14*/ 	.short	0x010a
        /*0c16*/ 	.byte	0xff
	.zero		1


	//   ....[179]....
        /*0c18*/ 	.word	0x000084a0
        /*0c1c*/ 	.word	0x00000000
        /*0c20*/ 	.word	0x000001e0
        /*0c24*/ 	.short	0x010a
        /*0c26*/ 	.byte	0xff
	.zero		1


	//   ....[180]....
        /*0c28*/ 	.word	0x000084f0
        /*0c2c*/ 	.word	0x00000000
        /*0c30*/ 	.word	0x000001d0
        /*0c34*/ 	.short	0x010a
        /*0c36*/ 	.byte	0xff
	.zero		1


	//   ....[181]....
        /*0c38*/ 	.word	0x00008550
        /*0c3c*/ 	.word	0x00000002
        /*0c40*/ 	.word	0x00000210
        /*0c44*/ 	.short	0x010a
        /*0c46*/ 	.byte	0xff
	.zero		1


	//   ....[182]....
        /*0c48*/ 	.word	0x000085b0
        /*0c4c*/ 	.word	0x00000000
        /*0c50*/ 	.word	0x00000000
        /*0c54*/ 	.short	0x010a
        /*0c56*/ 	.byte	0xff
	.zero		1


	//   ....[183]....
        /*0c58*/ 	.word	0x00008610
        /*0c5c*/ 	.word	0x00000000
        /*0c60*/ 	.word	0x00000000
        /*0c64*/ 	.short	0x010a
        /*0c66*/ 	.byte	0xff
	.zero		1


	//   ....[184]....
        /*0c68*/ 	.word	0x00008670
        /*0c6c*/ 	.word	0x00000000
        /*0c70*/ 	.word	0x00000000
        /*0c74*/ 	.short	0x010a
        /*0c76*/ 	.byte	0xff
	.zero		1


	//   ....[185]....
        /*0c78*/ 	.word	0x000086d0
        /*0c7c*/ 	.word	0x00000000
        /*0c80*/ 	.word	0x00000000
        /*0c84*/ 	.short	0x010a
        /*0c86*/ 	.byte	0xff
	.zero		1


	//   ....[186]....
        /*0c88*/ 	.word	0x00008730
        /*0c8c*/ 	.word	0x00000000
        /*0c90*/ 	.word	0x00000000
        /*0c94*/ 	.short	0x010a
        /*0c96*/ 	.byte	0xff
	.zero		1


	//   ....[187]....
        /*0c98*/ 	.word	0x00008780
        /*0c9c*/ 	.word	0x00000007
        /*0ca0*/ 	.word	0x000001d0
        /*0ca4*/ 	.short	0x010a
        /*0ca6*/ 	.byte	0xff
	.zero		1


	//   ....[188]....
        /*0ca8*/ 	.word	0x000087e0
        /*0cac*/ 	.word	0x00000000
        /*0cb0*/ 	.word	0x000001c8
        /*0cb4*/ 	.short	0x010a
        /*0cb6*/ 	.byte	0xff
	.zero		1


	//   ....[189]....
        /*0cb8*/ 	.word	0x00008840
        /*0cbc*/ 	.word	0x00000000
        /*0cc0*/ 	.word	0x000001b8
        /*0cc4*/ 	.short	0x010a
        /*0cc6*/ 	.byte	0xff
	.zero		1


	//   ....[190]....
        /*0cc8*/ 	.word	0x00008890
        /*0ccc*/ 	.word	0x00000003
        /*0cd0*/ 	.word	0x000001d0
        /*0cd4*/ 	.short	0x010a
        /*0cd6*/ 	.byte	0xff
	.zero		1


	//   ....[191]....
        /*0cd8*/ 	.word	0x000088f0
        /*0cdc*/ 	.word	0x00000000
        /*0ce0*/ 	.word	0x000001b0
        /*0ce4*/ 	.short	0x010a
        /*0ce6*/ 	.byte	0xff
	.zero		1


	//   ....[192]....
        /*0ce8*/ 	.word	0x00008940
        /*0cec*/ 	.word	0x00000016
        /*0cf0*/ 	.word	0x000001f0
        /*0cf4*/ 	.short	0x010a
        /*0cf6*/ 	.byte	0xff
	.zero		1


	//----- nvinfo : EIATTR_NUM_MBARRIERS
	.align		4
.L_47:
        /*0cf8*/ 	.byte	0x03, 0x38
        /*0cfa*/ 	.short	0x004a


	//----- nvinfo : EIATTR_EXIT_INSTR_OFFSETS
	.align		4
        /*0cfc*/ 	.byte	0x04, 0x1c
        /*0cfe*/ 	.short	(.L_49 - .L_48)


	//   ....[0]....
.L_48:
        /*0d00*/ 	.word	0x00003a20


	//   ....[1]....
        /*0d04*/ 	.word	0x00003f10


	//   ....[2]....
        /*0d08*/ 	.word	0x00003f70


	//   ....[3]....
        /*0d0c*/ 	.word	0x00004e00


	//   ....[4]....
        /*0d10*/ 	.word	0x00005a30


	//   ....[5]....
        /*0d14*/ 	.word	0x00005a70


	//   ....[6]....
        /*0d18*/ 	.word	0x00007860


	//----- nvinfo : EIATTR_MAX_THREADS
	.align		4
.L_49:
        /*0d1c*/ 	.byte	0x04, 0x05
        /*0d1e*/ 	.short	(.L_51 - .L_50)
.L_50:
        /*0d20*/ 	.word	0x00000100
        /*0d24*/ 	.word	0x00000001
        /*0d28*/ 	.word	0x00000001


	//----- nvinfo : EIATTR_CRS_STACK_SIZE
	.align		4
.L_51:
        /*0d2c*/ 	.byte	0x04, 0x1e
        /*0d2e*/ 	.short	(.L_53 - .L_52)
.L_52:
        /*0d30*/ 	.word	0x00000000


	//----- nvinfo : EIATTR_CBANK_PARAM_SIZE
	.align		4
.L_53:
        /*0d34*/ 	.byte	0x03, 0x19
        /*0d36*/ 	.short	0x0800


	//----- nvinfo : EIATTR_PARAM_CBANK
	.align		4
        /*0d38*/ 	.byte	0x04, 0x0a
        /*0d3a*/ 	.short	(.L_55 - .L_54)
	.align		4
.L_54:
        /*0d3c*/ 	.word	index@(.nv.constant0._ZN7cutlass13device_kernelINS_4gemm6kernel13GemmUniversalIN4cute5tupleIJiiiiEEENS1_10collective13CollectiveMmaINS1_35MainloopSm100TmaUmmaWarpSpecializedILi27ELi2ELi4ENS5_IJNS4_1CILi2EEESB_NSA_ILi1EEEEEEEENS5_IJNSA_ILi64EEESF_SF_EEENS_12float_e5m2_tENS5_IJlSC_lEEESH_SI_NS4_8TiledMMAINS4_8MMA_AtomIJNS4_10MMA_TraitsINS4_19SM100_MMA_F8F6F4_SSEJSH_SH_fSF_SF_NS4_17integral_constantINS4_4UMMA5MajorELSP_0EEESQ_NSN_INSO_7ScaleInELSR_0EEESS_EEEEEENS4_6LayoutINS5_IJSC_SC_SC_EEENS5_IJNSA_ILi0EEESX_SX_EEEEENS5_IJNS4_10UnderscoreES10_S10_EEEEENS4_23SM90_TMA_LOAD_MULTICASTENS4_14ComposedLayoutINS4_7SwizzleILi2ELi4ELi3EEENS4_18smem_ptr_flag_bitsILi8EEENSV_INS5_IJNSA_ILi8EEESF_EEENS5_IJSF_SC_EEEEEEEvNS4_8identityES13_S1D_vS1E_EENS_8epilogue10collective18CollectiveEpilogueINS1G_23Sm100TmaWarpSpecializedILi1ELi1ELi32ELb0ELb0EEEJSG_NS5_IJNSV_ISF_SC_EES1L_EEESH_SI_SH_SI_NS1G_6fusion15FusionCallbacksIS1K_NS1N_17LinearCombinationISH_fSH_fLNS_15FloatRoundStyleE2EEESG_S1M_JEEENS4_5SM1004TMEM4LOAD26SM100_TMEM_LOAD_16dp32b32xENS4_13SM90_TMA_LOADES1D_NS4_39AutoVectorizingCopyWithAssumedAlignmentILi128EEENS4_14SM90_TMA_STOREES1D_S1Z_S1Z_EEEvvEEEEvNT_6ParamsE)
        /*0d40*/ 	.short	0x0380
        /*0d42*/ 	.short	0x0800


	//----- nvinfo : EIATTR_SW_WAR
	.align		4
.L_55:
        /*0d44*/ 	.byte	0x04, 0x36
        /*0d46*/ 	.short	(.L_57 - .L_56)
.L_56:
        /*0d48*/ 	.word	0x00000008
.L_57:


//--------------------- .nv.callgraph             --------------------------
	.section	.nv.callgraph,"",@"SHT_CUDA_CALLGRAPH"
	.align	4
	.sectionentsize	8
	.align		4
        /*0000*/ 	.word	0x00000000
	.align		4
        /*0004*/ 	.word	0xffffffff
	.align		4
        /*0008*/ 	.word	index@(_ZN7cutlass13device_kernelINS_4gemm6kernel13GemmUniversalIN4cute5tupleIJiiiiEEENS1_10collective13CollectiveMmaINS1_35MainloopSm100TmaUmmaWarpSpecializedILi27ELi2ELi4ENS5_IJNS4_1CILi2EEESB_NSA_ILi1EEEEEEEENS5_IJNSA_ILi64EEESF_SF_EEENS_12float_e5m2_tENS5_IJlSC_lEEESH_SI_NS4_8TiledMMAINS4_8MMA_AtomIJNS4_10MMA_TraitsINS4_19SM100_MMA_F8F6F4_SSEJSH_SH_fSF_SF_NS4_17integral_constantINS4_4UMMA5MajorELSP_0EEESQ_NSN_INSO_7ScaleInELSR_0EEESS_EEEEEENS4_6LayoutINS5_IJSC_SC_SC_EEENS5_IJNSA_ILi0EEESX_SX_EEEEENS5_IJNS4_10UnderscoreES10_S10_EEEEENS4_23SM90_TMA_LOAD_MULTICASTENS4_14ComposedLayoutINS4_7SwizzleILi2ELi4ELi3EEENS4_18smem_ptr_flag_bitsILi8EEENSV_INS5_IJNSA_ILi8EEESF_EEENS5_IJSF_SC_EEEEEEEvNS4_8identityES13_S1D_vS1E_EENS_8epilogue10collective18CollectiveEpilogueINS1G_23Sm100TmaWarpSpecializedILi1ELi1ELi32ELb0ELb0EEEJSG_NS5_IJNSV_ISF_SC_EES1L_EEESH_SI_SH_SI_NS1G_6fusion15FusionCallbacksIS1K_NS1N_17LinearCombinationISH_fSH_fLNS_15FloatRoundStyleE2EEESG_S1M_JEEENS4_5SM1004TMEM4LOAD26SM100_TMEM_LOAD_16dp32b32xENS4_13SM90_TMA_LOADES1D_NS4_39AutoVectorizingCopyWithAssumedAlignmentILi128EEENS4_14SM90_TMA_STOREES1D_S1Z_S1Z_EEEvvEEEEvNT_6ParamsE)
	.align		4
        /*000c*/ 	.word	index@(__assertfail)
	.align		4
        /*0010*/ 	.word	0x00000000
	.align		4
        /*0014*/ 	.word	0xfffffffe
	.align		4
        /*0018*/ 	.word	0x00000000
	.align		4
        /*001c*/ 	.word	0xfffffffd
	.align		4
        /*0020*/ 	.word	0x00000000
	.align		4
        /*0024*/ 	.word	0xfffffffc


//--------------------- .nv.constant4             --------------------------
	.section	.nv.constant4,"a",@progbits
	.align	8
	.align		8
.nv.constant4:
        /*0000*/ 	.dword	__assertfail
	.align		8
        /*0008*/ 	.dword	__unnamed_1
	.align		8
        /*0010*/ 	.dword	__unnamed_2
	.align		8
        /*0018*/ 	.dword	_ZN39_INTERNAL_07c078da_4_k_cu_e648a2c6_97044cuda3std3__45__cpo5beginE
	.align		8
        /*0020*/ 	.dword	_ZN39_INTERNAL_07c078da_4_k_cu_e648a2c6_97044cuda3std3__45__cpo3endE
	.align		8
        /*0028*/ 	.dword	_ZN39_INTERNAL_07c078da_4_k_cu_e648a2c6_97044cuda3std3__45__cpo6cbeginE
	.align		8
        /*0030*/ 	.dword	_ZN39_INTERNAL_07c078da_4_k_cu_e648a2c6_97044cuda3std3__45__cpo4cendE
	.align		8
        /*0038*/ 	.dword	_ZN39_INTERNAL_07c078da_4_k_cu_e648a2c6_97044cuda3std3__441_GLOBAL__N__07c078da_4_k_cu_e648a2c6_97046ignoreE
	.align		8
        /*0040*/ 	.dword	_ZN39_INTERNAL_07c078da_4_k_cu_e648a2c6_97044cuda3std3__419piecewise_constructE
	.align		8
        /*0048*/ 	.dword	_ZN39_INTERNAL_07c078da_4_k_cu_e648a2c6_97044cuda3std3__48in_placeE
	.align		8
        /*0050*/ 	.dword	_ZN39_INTERNAL_07c078da_4_k_cu_e648a2c6_97044cuda3std6ranges3__45__cpo4swapE
	.align		8
        /*0058*/ 	.dword	_ZN39_INTERNAL_07c078da_4_k_cu_e648a2c6_97044cuda3std6ranges3__45__cpo9iter_moveE
	.align		8
        /*0060*/ 	.dword	_ZN39_INTERNAL_07c078da_4_k_cu_e648a2c6_97044cute7productE
	.align		8
        /*0068*/ 	.dword	_ZN39_INTERNAL_07c078da_4_k_cu_e648a2c6_97044cute1_E
	.align		8
        /*0070*/ 	.dword	$str$25
	.align		8
        /*0078*/ 	.dword	$str$26
	.align		8
        /*0080*/ 	.dword	$str$27
	.align		8
        /*0088*/ 	.dword	$str$28


//--------------------- .text._ZN7cutlass13device_kernelINS_4gemm6kernel13GemmUniversalIN4cute5tupleIJiiiiEEENS1_10collective13CollectiveMmaINS1_35MainloopSm100TmaUmmaWarpSpecializedILi27ELi2ELi4ENS5_IJNS4_1CILi2EEESB_NSA_ILi1EEEEEEEENS5_IJNSA_ILi64EEESF_SF_EEENS_12float_e5m2_tENS5_IJlSC_lEEESH_SI_NS4_8TiledMMAINS4_8MMA_AtomIJNS4_10MMA_TraitsINS4_19SM100_MMA_F8F6F4_SSEJSH_SH_fSF_SF_NS4_17integral_constantINS4_4UMMA5MajorELSP_0EEESQ_NSN_INSO_7ScaleInELSR_0EEESS_EEEEEENS4_6LayoutINS5_IJSC_SC_SC_EEENS5_IJNSA_ILi0EEESX_SX_EEEEENS5_IJNS4_10UnderscoreES10_S10_EEEEENS4_23SM90_TMA_LOAD_MULTICASTENS4_14ComposedLayoutINS4_7SwizzleILi2ELi4ELi3EEENS4_18smem_ptr_flag_bitsILi8EEENSV_INS5_IJNSA_ILi8EEESF_EEENS5_IJSF_SC_EEEEEEEvNS4_8identityES13_S1D_vS1E_EENS_8epilogue10collective18CollectiveEpilogueINS1G_23Sm100TmaWarpSpecializedILi1ELi1ELi32ELb0ELb0EEEJSG_NS5_IJNSV_ISF_SC_EES1L_EEESH_SI_SH_SI_NS1G_6fusion15FusionCallbacksIS1K_NS1N_17LinearCombinationISH_fSH_fLNS_15FloatRoundStyleE2EEESG_S1M_JEEENS4_5SM1004TMEM4LOAD26SM100_TMEM_LOAD_16dp32b32xENS4_13SM90_TMA_LOADES1D_NS4_39AutoVectorizingCopyWithAssumedAlignmentILi128EEENS4_14SM90_TMA_STOREES1D_S1Z_S1Z_EEEvvEEEEvNT_6ParamsE --------------------------
	.section	.text._ZN7cutlass13device_kernelINS_4gemm6kernel13GemmUniversalIN4cute5tupleIJiiiiEEENS1_10collective13CollectiveMmaINS1_35MainloopSm100TmaUmmaWarpSpecializedILi27ELi2ELi4ENS5_IJNS4_1CILi2EEESB_NSA_ILi1EEEEEEEENS5_IJNSA_ILi64EEESF_SF_EEENS_12float_e5m2_tENS5_IJlSC_lEEESH_SI_NS4_8TiledMMAINS4_8MMA_AtomIJNS4_10MMA_TraitsINS4_19SM100_MMA_F8F6F4_SSEJSH_SH_fSF_SF_NS4_17integral_constantINS4_4UMMA5MajorELSP_0EEESQ_NSN_INSO_7ScaleInELSR_0EEESS_EEEEEENS4_6LayoutINS5_IJSC_SC_SC_EEENS5_IJNSA_ILi0EEESX_SX_EEEEENS5_IJNS4_10UnderscoreES10_S10_EEEEENS4_23SM90_TMA_LOAD_MULTICASTENS4_14ComposedLayoutINS4_7SwizzleILi2ELi4ELi3EEENS4_18smem_ptr_flag_bitsILi8EEENSV_INS5_IJNSA_ILi8EEESF_EEENS5_IJSF_SC_EEEEEEEvNS4_8identityES13_S1D_vS1E_EENS_8epilogue10collective18CollectiveEpilogueINS1G_23Sm100TmaWarpSpecializedILi1ELi1ELi32ELb0ELb0EEEJSG_NS5_IJNSV_ISF_SC_EES1L_EEESH_SI_SH_SI_NS1G_6fusion15FusionCallbacksIS1K_NS1N_17LinearCombinationISH_fSH_fLNS_15FloatRoundStyleE2EEESG_S1M_JEEENS4_5SM1004TMEM4LOAD26SM100_TMEM_LOAD_16dp32b32xENS4_13SM90_TMA_LOADES1D_NS4_39AutoVectorizingCopyWithAssumedAlignmentILi128EEENS4_14SM90_TMA_STOREES1D_S1Z_S1Z_EEEvvEEEEvNT_6ParamsE,"ax",@progbits
	.align	128
.text._ZN7cutlass13device_kernelINS_4gemm6kernel13GemmUniversalIN4cute5tupleIJiiiiEEENS1_10collective13CollectiveMmaINS1_35MainloopSm100TmaUmmaWarpSpecializedILi27ELi2ELi4ENS5_IJNS4_1CILi2EEESB_NSA_ILi1EEEEEEEENS5_IJNSA_ILi64EEESF_SF_EEENS_12float_e5m2_tENS5_IJlSC_lEEESH_SI_NS4_8TiledMMAINS4_8MMA_AtomIJNS4_10MMA_TraitsINS4_19SM100_MMA_F8F6F4_SSEJSH_SH_fSF_SF_NS4_17integral_constantINS4_4UMMA5MajorELSP_0EEESQ_NSN_INSO_7ScaleInELSR_0EEESS_EEEEEENS4_6LayoutINS5_IJSC_SC_SC_EEENS5_IJNSA_ILi0EEESX_SX_EEEEENS5_IJNS4_10UnderscoreES10_S10_EEEEENS4_23SM90_TMA_LOAD_MULTICASTENS4_14ComposedLayoutINS4_7SwizzleILi2ELi4ELi3EEENS4_18smem_ptr_flag_bitsILi8EEENSV_INS5_IJNSA_ILi8EEESF_EEENS5_IJSF_SC_EEEEEEEvNS4_8identityES13_S1D_vS1E_EENS_8epilogue10collective18CollectiveEpilogueINS1G_23Sm100TmaWarpSpecializedILi1ELi1ELi32ELb0ELb0EEEJSG_NS5_IJNSV_ISF_SC_EES1L_EEESH_SI_SH_SI_NS1G_6fusion15FusionCallbacksIS1K_NS1N_17LinearCombinationISH_fSH_fLNS_15FloatRoundStyleE2EEESG_S1M_JEEENS4_5SM1004TMEM4LOAD26SM100_TMEM_LOAD_16dp32b32xENS4_13SM90_TMA_LOADES1D_NS4_39AutoVectorizingCopyWithAssumedAlignmentILi128EEENS4_14SM90_TMA_STOREES1D_S1Z_S1Z_EEEvvEEEEvNT_6ParamsE:
        .type           _ZN7cutlass13device_kernelINS_4gemm6kernel13GemmUniversalIN4cute5tupleIJiiiiEEENS1_10collective13CollectiveMmaINS1_35MainloopSm100TmaUmmaWarpSpecializedILi27ELi2ELi4ENS5_IJNS4_1CILi2EEESB_NSA_ILi1EEEEEEEENS5_IJNSA_ILi64EEESF_SF_EEENS_12float_e5m2_tENS5_IJlSC_lEEESH_SI_NS4_8TiledMMAINS4_8MMA_AtomIJNS4_10MMA_TraitsINS4_19SM100_MMA_F8F6F4_SSEJSH_SH_fSF_SF_NS4_17integral_constantINS4_4UMMA5MajorELSP_0EEESQ_NSN_INSO_7ScaleInELSR_0EEESS_EEEEEENS4_6LayoutINS5_IJSC_SC_SC_EEENS5_IJNSA_ILi0EEESX_SX_EEEEENS5_IJNS4_10UnderscoreES10_S10_EEEEENS4_23SM90_TMA_LOAD_MULTICASTENS4_14ComposedLayoutINS4_7SwizzleILi2ELi4ELi3EEENS4_18smem_ptr_flag_bitsILi8EEENSV_INS5_IJNSA_ILi8EEESF_EEENS5_IJSF_SC_EEEEEEEvNS4_8identityES13_S1D_vS1E_EENS_8epilogue10collective18CollectiveEpilogueINS1G_23Sm100TmaWarpSpecializedILi1ELi1ELi32ELb0ELb0EEEJSG_NS5_IJNSV_ISF_SC_EES1L_EEESH_SI_SH_SI_NS1G_6fusion15FusionCallbacksIS1K_NS1N_17LinearCombinationISH_fSH_fLNS_15FloatRoundStyleE2EEESG_S1M_JEEENS4_5SM1004TMEM4LOAD26SM100_TMEM_LOAD_16dp32b32xENS4_13SM90_TMA_LOADES1D_NS4_39AutoVectorizingCopyWithAssumedAlignmentILi128EEENS4_14SM90_TMA_STOREES1D_S1Z_S1Z_EEEvvEEEEvNT_6ParamsE,@function
        .size           _ZN7cutlass13device_kernelINS_4gemm6kernel13GemmUniversalIN4cute5tupleIJiiiiEEENS1_10collective13CollectiveMmaINS1_35MainloopSm100TmaUmmaWarpSpecializedILi27ELi2ELi4ENS5_IJNS4_1CILi2EEESB_NSA_ILi1EEEEEEEENS5_IJNSA_ILi64EEESF_SF_EEENS_12float_e5m2_tENS5_IJlSC_lEEESH_SI_NS4_8TiledMMAINS4_8MMA_AtomIJNS4_10MMA_TraitsINS4_19SM100_MMA_F8F6F4_SSEJSH_SH_fSF_SF_NS4_17integral_constantINS4_4UMMA5MajorELSP_0EEESQ_NSN_INSO_7ScaleInELSR_0EEESS_EEEEEENS4_6LayoutINS5_IJSC_SC_SC_EEENS5_IJNSA_ILi0EEESX_SX_EEEEENS5_IJNS4_10UnderscoreES10_S10_EEEEENS4_23SM90_TMA_LOAD_MULTICASTENS4_14ComposedLayoutINS4_7SwizzleILi2ELi4ELi3EEENS4_18smem_ptr_flag_bitsILi8EEENSV_INS5_IJNSA_ILi8EEESF_EEENS5_IJSF_SC_EEEEEEEvNS4_8identityES13_S1D_vS1E_EENS_8epilogue10collective18CollectiveEpilogueINS1G_23Sm100TmaWarpSpecializedILi1ELi1ELi32ELb0ELb0EEEJSG_NS5_IJNSV_ISF_SC_EES1L_EEESH_SI_SH_SI_NS1G_6fusion15FusionCallbacksIS1K_NS1N_17LinearCombinationISH_fSH_fLNS_15FloatRoundStyleE2EEESG_S1M_JEEENS4_5SM1004TMEM4LOAD26SM100_TMEM_LOAD_16dp32b32xENS4_13SM90_TMA_LOADES1D_NS4_39AutoVectorizingCopyWithAssumedAlignmentILi128EEENS4_14SM90_TMA_STOREES1D_S1Z_S1Z_EEEvvEEEEvNT_6ParamsE,(.L_x_205 - _ZN7cutlass13device_kernelINS_4gemm6kernel13GemmUniversalIN4cute5tupleIJiiiiEEENS1_10collective13CollectiveMmaINS1_35MainloopSm100TmaUmmaWarpSpecializedILi27ELi2ELi4ENS5_IJNS4_1CILi2EEESB_NSA_ILi1EEEEEEEENS5_IJNSA_ILi64EEESF_SF_EEENS_12float_e5m2_tENS5_IJlSC_lEEESH_SI_NS4_8TiledMMAINS4_8MMA_AtomIJNS4_10MMA_TraitsINS4_19SM100_MMA_F8F6F4_SSEJSH_SH_fSF_SF_NS4_17integral_constantINS4_4UMMA5MajorELSP_0EEESQ_NSN_INSO_7ScaleInELSR_0EEESS_EEEEEENS4_6LayoutINS5_IJSC_SC_SC_EEENS5_IJNSA_ILi0EEESX_SX_EEEEENS5_IJNS4_10UnderscoreES10_S10_EEEEENS4_23SM90_TMA_LOAD_MULTICASTENS4_14ComposedLayoutINS4_7SwizzleILi2ELi4ELi3EEENS4_18smem_ptr_flag_bitsILi8EEENSV_INS5_IJNSA_ILi8EEESF_EEENS5_IJSF_SC_EEEEEEEvNS4_8identityES13_S1D_vS1E_EENS_8epilogue10collective18CollectiveEpilogueINS1G_23Sm100TmaWarpSpecializedILi1ELi1ELi32ELb0ELb0EEEJSG_NS5_IJNSV_ISF_SC_EES1L_EEESH_SI_SH_SI_NS1G_6fusion15FusionCallbacksIS1K_NS1N_17LinearCombinationISH_fSH_fLNS_15FloatRoundStyleE2EEESG_S1M_JEEENS4_5SM1004TMEM4LOAD26SM100_TMEM_LOAD_16dp32b32xENS4_13SM90_TMA_LOADES1D_NS4_39AutoVectorizingCopyWithAssumedAlignmentILi128EEENS4_14SM90_TMA_STOREES1D_S1Z_S1Z_EEEvvEEEEvNT_6ParamsE)
        .other          _ZN7cutlass13device_kernelINS_4gemm6kernel13GemmUniversalIN4cute5tupleIJiiiiEEENS1_10collective13CollectiveMmaINS1_35MainloopSm100TmaUmmaWarpSpecializedILi27ELi2ELi4ENS5_IJNS4_1CILi2EEESB_NSA_ILi1EEEEEEEENS5_IJNSA_ILi64EEESF_SF_EEENS_12float_e5m2_tENS5_IJlSC_lEEESH_SI_NS4_8TiledMMAINS4_8MMA_AtomIJNS4_10MMA_TraitsINS4_19SM100_MMA_F8F6F4_SSEJSH_SH_fSF_SF_NS4_17integral_constantINS4_4UMMA5MajorELSP_0EEESQ_NSN_INSO_7ScaleInELSR_0EEESS_EEEEEENS4_6LayoutINS5_IJSC_SC_SC_EEENS5_IJNSA_ILi0EEESX_SX_EEEEENS5_IJNS4_10UnderscoreES10_S10_EEEEENS4_23SM90_TMA_LOAD_MULTICASTENS4_14ComposedLayoutINS4_7SwizzleILi2ELi4ELi3EEENS4_18smem_ptr_flag_bitsILi8EEENSV_INS5_IJNSA_ILi8EEESF_EEENS5_IJSF_SC_EEEEEEEvNS4_8identityES13_S1D_vS1E_EENS_8epilogue10collective18CollectiveEpilogueINS1G_23Sm100TmaWarpSpecializedILi1ELi1ELi32ELb0ELb0EEEJSG_NS5_IJNSV_ISF_SC_EES1L_EEESH_SI_SH_SI_NS1G_6fusion15FusionCallbacksIS1K_NS1N_17LinearCombinationISH_fSH_fLNS_15FloatRoundStyleE2EEESG_S1M_JEEENS4_5SM1004TMEM4LOAD26SM100_TMEM_LOAD_16dp32b32xENS4_13SM90_TMA_LOADES1D_NS4_39AutoVectorizingCopyWithAssumedAlignmentILi128EEENS4_14SM90_TMA_STOREES1D_S1Z_S1Z_EEEvvEEEEvNT_6ParamsE,@"STO_CUDA_ENTRY STV_DEFAULT"
_ZN7cutlass13device_kernelINS_4gemm6kernel13GemmUniversalIN4cute5tupleIJiiiiEEENS1_10collective13CollectiveMmaINS1_35MainloopSm100TmaUmmaWarpSpecializedILi27ELi2ELi4ENS5_IJNS4_1CILi2EEESB_NSA_ILi1EEEEEEEENS5_IJNSA_ILi64EEESF_SF_EEENS_12float_e5m2_tENS5_IJlSC_lEEESH_SI_NS4_8TiledMMAINS4_8MMA_AtomIJNS4_10MMA_TraitsINS4_19SM100_MMA_F8F6F4_SSEJSH_SH_fSF_SF_NS4_17integral_constantINS4_4UMMA5MajorELSP_0EEESQ_NSN_INSO_7ScaleInELSR_0EEESS_EEEEEENS4_6LayoutINS5_IJSC_SC_SC_EEENS5_IJNSA_ILi0EEESX_SX_EEEEENS5_IJNS4_10UnderscoreES10_S10_EEEEENS4_23SM90_TMA_LOAD_MULTICASTENS4_14ComposedLayoutINS4_7SwizzleILi2ELi4ELi3EEENS4_18smem_ptr_flag_bitsILi8EEENSV_INS5_IJNSA_ILi8EEESF_EEENS5_IJSF_SC_EEEEEEEvNS4_8identityES13_S1D_vS1E_EENS_8epilogue10collective18CollectiveEpilogueINS1G_23Sm100TmaWarpSpecializedILi1ELi1ELi32ELb0ELb0EEEJSG_NS5_IJNSV_ISF_SC_EES1L_EEESH_SI_SH_SI_NS1G_6fusion15FusionCallbacksIS1K_NS1N_17LinearCombinationISH_fSH_fLNS_15FloatRoundStyleE2EEESG_S1M_JEEENS4_5SM1004TMEM4LOAD26SM100_TMEM_LOAD_16dp32b32xENS4_13SM90_TMA_LOADES1D_NS4_39AutoVectorizingCopyWithAssumedAlignmentILi128EEENS4_14SM90_TMA_STOREES1D_S1Z_S1Z_EEEvvEEEEvNT_6ParamsE:
[----:B------:R-:W1:Y:S01]  /*0000*/  LDC R1, c[0x0][0x37c] ;  /* 0x0000df00ff017b82 */ /* 0x000e620000000800 */
[----:B------:R-:W2:Y:S01]  /*0010*/  S2R R76, SR_TID.X ;  /* 0x00000000004c7919 */ /* 0x000ea20000002100 */
[----:B------:R-:W3:Y:S01]  /*0020*/  LDCU.64 UR8, c[0x0][0x890] ;  /* 0x00011200ff0877ac */ /* 0x000ee20008000a00 */
[----:B------:R-:W-:Y:S02]  /*0030*/  PRMT R79, RZ, 0x7610, R79 ;  /* 0x00007610ff4f7816 */ /* 0x000fe4000000004f */
[----:B------:R-:W-:Y:S01]  /*0040*/  ELECT P3, URZ, PT ;  /* 0x0000000000ff782f */ /* 0x000fe20003860000 */
[----:B---3--:R-:W-:-:S04]  /*0050*/  UISETP.NE.U32.AND UP0, UPT, UR8, URZ, UPT ;  /* 0x000000ff0800728c */ /* 0x008fc8000bf05070 */
[----:B------:R-:W-:Y:S01]  /*0060*/  UISETP.NE.AND.EX UP0, UPT, UR9, URZ, UPT, UP0 ;  /* 0x000000ff0900728c */ /* 0x000fe2000bf05300 */
[----:B--2---:R-:W-:-:S05]  /*0070*/  SHF.R.U32.HI R80, RZ, 0x5, R76 ;  /* 0x00000005ff507819 */ /* 0x004fca000001164c */
[----:B------:R-:W2:Y:S02]  /*0080*/  SHFL.IDX PT, R0, R80, RZ, 0x1f ;  /* 0x00001fff50007589 */ /* 0x000ea400000e0000 */
[----:B--2---:R-:W-:Y:S01]  /*0090*/  R2UR UR22, R0 ;  /* 0x00000000001672ca */ /* 0x004fe200000e0000 */
[----:B-1----:R-:W-:-:S14]  /*00a0*/  BRA.U UP0, `(.L_x_0) ;  /* 0x0000000100307547 */ /* 0x002fdc000b800000 */
[----:B------:R-:W1:Y:S02]  /*00b0*/  LDCU.64 UR4, c[0x0][0x888] ;  /* 0x00011100ff0477ac */ /* 0x000e640008000a00 */
[----:B-1----:R-:W-:-:S04]  /*00c0*/  UISETP.NE.U32.AND UP0, UPT, UR4, URZ, UPT ;  /* 0x000000ff0400728c */ /* 0x002fc8000bf05070 */
[----:B------:R-:W-:-:S09]  /*00d0*/  UISETP.NE.AND.EX UP0, UPT, UR5, URZ, UPT, UP0 ;  /* 0x000000ff0500728c */ /* 0x000fd2000bf05300 */
[----:B------:R-:W-:Y:S05]  /*00e0*/  BRA.U !UP0, `(.L_x_1) ;  /* 0x0000000108147547 */ /* 0x000fea000b800000 */
[----:B------:R-:W1:Y:S01]  /*00f0*/  LDC.64 R2, c[0x0][0x888] ;  /* 0x00022200ff027b82 */ /* 0x000e620000000a00 */
[----:B------:R-:W1:Y:S02]  /*0100*/  LDCU.64 UR4, c[0x0][0x358] ;  /* 0x00006b00ff0477ac */ /* 0x000e640008000a00 */
[----:B-1----:R1:W5:Y:S01]  /*0110*/  LDG.E R39, desc[UR4][R2.64] ;  /* 0x0000000402277981 */ /* 0x002362000c1e1900 */
[----:B------:R-:W-:Y:S01]  /*0120*/  HFMA2 R79, -RZ, RZ, 0, 5.9604644775390625e-08 ;  /* 0x00000001ff4f7431 */ /* 0x000fe200000001ff */
[----:B------:R-:W-:Y:S05]  /*0130*/  BRA `(.L_x_0) ;  /* 0x00000000000c7947 */ /* 0x000fea0003800000 */
.L_x_1:
[----:B------:R-:W1:Y:S01]  /*0140*/  LDCU UR4, c[0x0][0x880] ;  /* 0x00011000ff0477ac */ /* 0x000e620008000800 */
[----:B------:R-:W-:Y:S01]  /*0150*/  HFMA2 R79, -RZ, RZ, 0, 5.9604644775390625e-08 ;  /* 0x00000001ff4f7431 */ /* 0x000fe200000001ff */
[----:B-1----:R-:W-:-:S07]  /*0160*/  MOV R39, UR4 ;  /* 0x0000000400277c02 */ /* 0x002fce0008000f00 */
.L_x_0:
[----:B------:R-:W2:Y:S02]  /*0170*/  LDCU.64 UR4, c[0x0][0x8b0] ;  /* 0x00011600ff0477ac */ /* 0x000ea40008000a00 */
[----:B--2---:R-:W-:-:S04]  /*0180*/  UISETP.NE.U32.AND UP0, UPT, UR4, URZ, UPT ;  /* 0x000000ff0400728c */ /* 0x004fc8000bf05070 */
[----:B------:R-:W-:-:S09]  /*0190*/  UISETP.NE.AND.EX UP0, UPT, UR5, URZ, UPT, UP0 ;  /* 0x000000ff0500728c */ /* 0x000fd2000bf05300 */
[----:B------:R-:W-:Y:S05]  /*01a0*/  BRA.U UP0, `(.L_x_2) ;  /* 0x0000000100287547 */ /* 0x000fea000b800000 */
[----:B------:R-:W2:Y:S02]  /*01b0*/  LDCU.64 UR4, c[0x0][0x8a8] ;  /* 0x00011500ff0477ac */ /* 0x000ea40008000a00 */
[----:B--2---:R-:W-:-:S04]  /*01c0*/  UISETP.NE.U32.AND UP0, UPT, UR4, URZ, UPT ;  /* 0x000000ff0400728c */ /* 0x004fc8000bf05070 */
[----:B------:R-:W-:-:S09]  /*01d0*/  UISETP.NE.AND.EX UP0, UPT, UR5, URZ, UPT, UP0 ;  /* 0x000000ff0500728c */ /* 0x000fd2000bf05300 */
[----:B------:R-:W-:Y:S05]  /*01e0*/  BRA.U !UP0, `(.L_x_3) ;  /* 0x0000000108107547 */ /* 0x000fea000b800000 */
[----:B-1----:R-:W1:Y:S01]  /*01f0*/  LDC.64 R2, c[0x0][0x8a8] ;  /* 0x00022a00ff027b82 */ /* 0x002e620000000a00 */
[----:B------:R-:W1:Y:S02]  /*0200*/  LDCU.64 UR4, c[0x0][0x358] ;  /* 0x00006b00ff0477ac */ /* 0x000e640008000a00 */
[----:B-1----:R2:W5:Y:S01]  /*0210*/  LDG.E R38, desc[UR4][R2.64] ;  /* 0x0000000402267981 */ /* 0x002562000c1e1900 */
[----:B------:R-:W-:Y:S05]  /*0220*/  BRA `(.L_x_2) ;  /* 0x0000000000087947 */ /* 0x000fea0003800000 */
.L_x_3:
[----:B------:R-:W2:Y:S02]  /*0230*/  LDCU UR4, c[0x0][0x8a0] ;  /* 0x00011400ff0477ac */ /* 0x000ea40008000800 */
[----:B--2---:R-:W-:Y:S02]  /*0240*/  MOV R38, UR4 ;  /* 0x0000000400267c02 */ /* 0x004fe40008000f00 */
.L_x_2:
[----:B------:R-:W-:Y:S01]  /*0250*/  IMAD.U32 R0, RZ, RZ, UR22 ;  /* 0x00000016ff007e24 */ /* 0x000fe2000f8e00ff */
[----:B------:R-:W-:Y:S04]  /*0260*/  BSSY.RECONVERGENT B0, `(.L_x_4) ;  /* 0x000000c000007945 */ /* 0x000fe80003800200 */
[C---:B------:R-:W-:Y:S02]  /*0270*/  ISETP.NE.OR P1, PT, R0.reuse, 0x1, !P3 ;  /* 0x000000010000780c */ /* 0x040fe40005f25670 */
[----:B------:R-:W-:-:S11]  /*0280*/  ISETP.NE.OR P0, PT, R0, 0x3, !P3 ;  /* 0x000000030000780c */ /* 0x000fd60005f05670 */
[----:B------:R-:W-:Y:S05]  /*0290*/  @P1 BRA `(.L_x_5) ;  /* 0x0000000000201947 */ /* 0x000fea0003800000 */
[----:B------:R-:W3:Y:S02]  /*02a0*/  LDCU.64 UR4, c[0x0][0x348] ;  /* 0x00006900ff0477ac */ /* 0x000ee40008000a00 */
[----:B---3--:R-:W-:Y:S02]  /*02b0*/  UIADD3 UR6, UP1, UPT, UR4, 0x80, URZ ;  /* 0x0000008004067890 */ /* 0x008fe4000ff3e0ff */
[----:B------:R-:W-:Y:S02]  /*02c0*/  UIADD3 UR4, UP0, UPT, UR4, 0x180, URZ ;  /* 0x0000018004047890 */ /* 0x000fe4000ff1e0ff */
[----:B------:R-:W-:Y:S02]  /*02d0*/  UIADD3.X UR7, UPT, UPT, URZ, UR5, URZ, UP1, !UPT ;  /* 0x00000005ff077290 */ /* 0x000fe40008ffe4ff */
[----:B------:R-:W-:-:S07]  /*02e0*/  UIADD3.X UR5, UPT, UPT, URZ, UR5, URZ, UP0, !UPT ;  /* 0x00000005ff057290 */ /* 0x000fce00087fe4ff */
[----:B------:R3:W-:Y:S02]  /*02f0*/  UTMACCTL.PF [UR6] ;  /* 0x00000000060079b9 */ /* 0x0007e40008040000 */
[----:B------:R3:W-:Y:S02]  /*0300*/  UTMACCTL.PF [UR4] ;  /* 0x00000000040079b9 */ /* 0x0007e40008040000 */
[----:B---3--:R-:W-:Y:S01]  /*0310*/  NOP ;  /* 0x0000000000007918 */ /* 0x008fe20000000000 */
.L_x_5:
[----:B------:R-:W-:Y:S05]  /*0320*/  BSYNC.RECONVERGENT B0 ;  /* 0x0000000000007941 */ /* 0x000fea0003800200 */
.L_x_4:
[----:B------:R-:W-:Y:S04]  /*0330*/  BSSY.RECONVERGENT B0, `(.L_x_6) ;  /* 0x000000a000007945 */ /* 0x000fe80003800200 */
        /* <DEDUP_REMOVED lines=9> */
.L_x_7:
[----:B------:R-:W-:Y:S05]  /*03d0*/  BSYNC.RECONVERGENT B0 ;  /* 0x0000000000007941 */ /* 0x000fea0003800200 */
.L_x_6:
[----:B------:R-:W3:Y:S01]  /*03e0*/  LDCU.64 UR4, c[0x0][0x888] ;  /* 0x00011100ff0477ac */ /* 0x000ee20008000a00 */
[----:B------:R-:W-:Y:S02]  /*03f0*/  UISETP.EQ.U32.AND UP1, UPT, UR8, URZ, UPT ;  /* 0x000000ff0800728c */ /* 0x000fe4000bf22070 */
[----:B------:R-:W-:Y:S02]  /*0400*/  UPLOP3.LUT UP3, UPT, UPT, UPT, UPT, 0x80, 0x8 ;  /* 0x000000000008789c */ /* 0x000fe40003f6f070 */
[----:B---3--:R-:W-:-:S04]  /*0410*/  UISETP.NE.U32.AND UP0, UPT, UR4, URZ, UPT ;  /* 0x000000ff0400728c */ /* 0x008fc8000bf05070 */
[----:B------:R-:W-:-:S04]  /*0420*/  UISETP.NE.AND.EX UP0, UPT, UR5, URZ, UPT, UP0 ;  /* 0x000000ff0500728c */ /* 0x000fc8000bf05300 */
[----:B------:R-:W-:-:S04]  /*0430*/  UISETP.EQ.OR.EX UP2, UPT, UR9, URZ, !UP0, UP1 ;  /* 0x000000ff0900728c */ /* 0x000fc8000c742710 */
[----:B------:R-:W-:-:S05]  /*0440*/  UP2UR UR61, UPR, URZ, 0x4 ;  /* 0x00000004ff3d7883 */ /* 0x000fca0008000000 */
[----:B------:R-:W-:Y:S07]  /*0450*/  BRA.U !UP2, `(.L_x_8) ;  /* 0x000000010a207547 */ /* 0x000fee000b800000 */
[----:B------:R-:W-:Y:S01]  /*0460*/  UISETP.NE.U32.AND UP1, UPT, UR8, URZ, UPT ;  /* 0x000000ff0800728c */ /* 0x000fe2000bf25070 */
[----:B-----5:R-:W-:Y:S01]  /*0470*/  FSETP.NEU.AND P0, PT, R39, RZ, PT ;  /* 0x000000ff2700720b */ /* 0x020fe20003f0d000 */
[----:B------:R-:W-:Y:S02]  /*0480*/  USEL UR4, URZ, 0xffffffff, UP0 ;  /* 0xffffffffff047887 */ /* 0x000fe40008000000 */
[----:B------:R-:W-:-:S10]  /*0490*/  UISETP.NE.AND.EX UP1, UPT, UR9, URZ, UPT, UP1 ;  /* 0x000000ff0900728c */ /* 0x000fd4000bf25310 */
[----:B------:R-:W-:Y:S01]  /*04a0*/  VOTEU.ANY UP0, P0 ;  /* 0x0000000000ff7886 */ /* 0x000fe20000000100 */
[----:B------:R-:W-:-:S04]  /*04b0*/  @!UP1 USEL UR4, URZ, 0xffffffff, UP0 ;  /* 0xffffffffff049887 */ /* 0x000fc80008000000 */
[----:B------:R-:W-:-:S04]  /*04c0*/  ULOP3.LUT UR4, UR4, 0x1, URZ, 0xc0, !UPT ;  /* 0x0000000104047892 */ /* 0x000fc8000f8ec0ff */
[----:B------:R-:W-:-:S11]  /*04d0*/  UISETP.NE.U32.AND UP3, UPT, UR4, 0x1, UPT ;  /* 0x000000010400788c */ /* 0x000fd6000bf65070 */
.L_x_8:
[----:B-12---:R-:W1:Y:S01]  /*04e0*/  SHFL.IDX PT, R2, R80, RZ, 0x1f ;  /* 0x00001fff50027589 */ /* 0x006e6200000e0000 */
[----:B------:R-:W-:-:S04]  /*04f0*/  UISETP.NE.AND UP0, UPT, UR22, 0x2, UPT ;  /* 0x000000021600788c */ /* 0x000fc8000bf05270 */
[----:B------:R-:W-:Y:S01]  /*0500*/  USEL UR34, URZ, 0x1, UP0 ;  /* 0x00000001ff227887 */ /* 0x000fe20008000000 */
[----:B-1----:R-:W-:-:S13]  /*0510*/  ISETP.NE.AND P0, PT, R2, RZ, PT ;  /* 0x000000ff0200720c */ /* 0x002fda0003f05270 */
[----:B------:R-:W-:Y:S05]  /*0520*/  @P0 BRA `(.L_x_9) ;  /* 0x00000004001c0947 */ /* 0x000fea0003800000 */
[----:B------:R-:W-:Y:S01]  /*0530*/  ELECT P0, URZ, PT ;  /* 0x0000000000ff782f */ /* 0x000fe20003800000 */
[----:B------:R-:W-:-:S12]  /*0540*/  BSSY.RECONVERGENT B0, `(.L_x_9) ;  /* 0x0000045000007945 */ /* 0x000fd80003800200 */
[----:B------:R-:W-:Y:S05]  /*0550*/  @!P0 BRA `(.L_x_10) ;  /* 0x00000004000c8947 */ /* 0x000fea0003800000 */
[----:B------:R-:W1:Y:S01]  /*0560*/  S2UR UR4, SR_CgaCtaId ;  /* 0x00000000000479c3 */ /* 0x000e620000008800 */
[----:B------:R-:W-:Y:S01]  /*0570*/  UMOV UR5, 0x400 ;  /* 0x0000040000057882 */ /* 0x000fe20000000000 */
[----:B------:R-:W-:Y:S01]  /*0580*/  UMOV UR8, 0x1 ;  /* 0x0000000100087882 */ /* 0x000fe20000000000 */
[----:B------:R-:W-:Y:S01]  /*0590*/  UMOV UR6, 0x3 ;  /* 0x0000000300067882 */ /* 0x000fe20000000000 */
[----:B------:R-:W-:-:S04]  /*05a0*/  UIADD3 UR8, UPT, UPT, -UR8, 0x100000, URZ ;  /* 0x0010000008087890 */ /* 0x000fc8000fffe1ff */
[----:B------:R-:W-:Y:S02]  /*05b0*/  USHF.L.U32 UR9, UR8, 0xb, URZ ;  /* 0x0000000b08097899 */ /* 0x000fe400080006ff */
[----:B------:R-:W-:Y:S02]  /*05c0*/  USHF.L.U32 UR8, UR8, 0x1, URZ ;  /* 0x0000000108087899 */ /* 0x000fe400080006ff */
[----:B------:R-:W-:-:S04]  /*05d0*/  UIADD3 UR6, UPT, UPT, -UR6, 0x100000, URZ ;  /* 0x0010000006067890 */ /* 0x000fc8000fffe1ff */
[----:B------:R-:W-:Y:S02]  /*05e0*/  USHF.L.U32 UR7, UR6, 0xb, URZ ;  /* 0x0000000b06077899 */ /* 0x000fe400080006ff */
[----:B------:R-:W-:Y:S02]  /*05f0*/  USHF.L.U32 UR6, UR6, 0x1, URZ ;  /* 0x0000000106067899 */ /* 0x000fe400080006ff */
[----:B-1----:R-:W-:Y:S01]  /*0600*/  ULEA UR4, UR4, UR5, 0x18 ;  /* 0x0000000504047291 */ /* 0x002fe2000f8ec0ff */
[----:B------:R-:W1:Y:S11]  /*0610*/  FENCE.VIEW.ASYNC.S ;  /* 0x00000000000073c6 */ /* 0x000e760000000000 */
[----:B-1----:R1:W2:Y:S01]  /*0620*/  SYNCS.EXCH.64 URZ, [UR4], UR8 ;  /* 0x0000000804ff75b2 */ /* 0x0022a20008000100 */
[----:B------:R1:W3:Y:S01]  /*0630*/  SYNCS.EXCH.64 URZ, [UR4+0xd8], UR6 ;  /* 0x0000d80604ff75b2 */ /* 0x0002e20008000100 */
[----:B------:R1:W4:Y:S01]  /*0640*/  SYNCS.EXCH.64 URZ, [UR4+0x8], UR8 ;  /* 0x0000080804ff75b2 */ /* 0x0003220008000100 */
[----:B------:R1:W1:Y:S01]  /*0650*/  SYNCS.EXCH.64 URZ, [UR4+0xe0], UR6 ;  /* 0x0000e00604ff75b2 */ /* 0x0002620008000100 */
        /* <DEDUP_REMOVED lines=50> */
[----:B--234-:R-:W-:Y:S01]  /*0980*/  NOP ;  /* 0x0000000000007918 */ /* 0x01cfe20000000000 */
.L_x_10:
[----:B-1----:R-:W-:Y:S05]  /*0990*/  BSYNC.RECONVERGENT B0 ;  /* 0x0000000000007941 */ /* 0x002fea0003800200 */
.L_x_9:
[----:B------:R-:W1:Y:S01]  /*09a0*/  SHFL.IDX PT, R2, R80, RZ, 0x1f ;  /* 0x00001fff50027589 */ /* 0x000e6200000e0000 */
[----:B------:R-:W-:Y:S01]  /*09b0*/  NOP ;  /* 0x0000000000007918 */ /* 0x000fe20000000000 */
[----:B-1----:R-:W-:-:S13]  /*09c0*/  ISETP.NE.AND P0, PT, R2, 0x1, PT ;  /* 0x000000010200780c */ /* 0x002fda0003f05270 */
[----:B------:R-:W-:Y:S05]  /*09d0*/  @P0 BRA `(.L_x_11) ;  /* 0x0000000000400947 */ /* 0x000fea0003800000 */
        /* <DEDUP_REMOVED lines=9> */
[----:B------:R-:W-:Y:S01]  /*0a70*/  USHF.L.U32 UR6, UR6, 0x1, URZ ;  /* 0x0000000106067899 */ /* 0x000fe200080006ff */
[----:B------:R-:W-:Y:S01]  /*0a80*/  ELECT P0, URZ, PT ;  /* 0x0000000000ff782f */ /* 0x000fe20003800000 */
[----:B-1----:R-:W-:Y:S01]  /*0a90*/  ULEA UR4, UR4, UR5, 0x18 ;  /* 0x0000000504047291 */ /* 0x002fe2000f8ec0ff */
[----:B------:R-:W1:Y:S11]  /*0aa0*/  FENCE.VIEW.ASYNC.S ;  /* 0x00000000000073c6 */ /* 0x000e760000000000 */
[----:B-1----:R1:W2:Y:S01]  /*0ab0*/  SYNCS.EXCH.64 URZ, [UR4+0x1b0], UR8 ;  /* 0x0001b00804ff75b2 */ /* 0x0022a20008000100 */
[----:B------:R1:W3:Y:S01]  /*0ac0*/  SYNCS.EXCH.64 URZ, [UR4+0x1b8], UR6 ;  /* 0x0001b80604ff75b2 */ /* 0x0002e20008000100 */
[----:B------:R-:W-:Y:S01]  /*0ad0*/  NOP ;  /* 0x0000000000007918 */ /* 0x000fe20000000000 */
.L_x_11:
[----:B------:R-:W4:Y:S01]  /*0ae0*/  SHFL.IDX PT, R2, R80, RZ, 0x1f ;  /* 0x00001fff50027589 */ /* 0x000f2200000e0000 */
[----:B------:R-:W-:Y:S01]  /*0af0*/  NOP ;  /* 0x0000000000007918 */ /* 0x000fe20000000000 */
[----:B----4-:R-:W-:-:S13]  /*0b00*/  ISETP.NE.AND P0, PT, R2, 0x3, PT ;  /* 0x000000030200780c */ /* 0x010fda0003f05270 */
[----:B------:R-:W-:Y:S05]  /*0b10*/  @P0 BRA `(.L_x_12) ;  /* 0x0000000000300947 */ /* 0x000fea0003800000 */
[----:B-1----:R-:W1:Y:S01]  /*0b20*/  S2UR UR6, SR_CgaCtaId ;  /* 0x00000000000679c3 */ /* 0x002e620000008800 */
[----:B------:R-:W-:Y:S01]  /*0b30*/  UMOV UR4, 0x400 ;  /* 0x0000040000047882 */ /* 0x000fe20000000000 */
[----:B------:R-:W-:Y:S01]  /*0b40*/  UMOV UR5, 0x20 ;  /* 0x0000002000057882 */ /* 0x000fe20000000000 */
[----:B------:R-:W-:Y:S01]  /*0b50*/  ELECT P0, URZ, PT ;  /* 0x0000000000ff782f */ /* 0x000fe20003800000 */
[----:B-1----:R-:W-:Y:S02]  /*0b60*/  ULEA UR6, UR6, UR4, 0x18 ;  /* 0x0000000406067291 */ /* 0x002fe4000f8ec0ff */
[----:B------:R-:W-:-:S04]  /*0b70*/  UIADD3 UR4, UPT, UPT, -UR5, 0x100000, URZ ;  /* 0x0010000005047890 */ /* 0x000fc8000fffe1ff */
[----:B------:R-:W-:Y:S02]  /*0b80*/  USHF.L.U32 UR5, UR4, 0xb, URZ ;  /* 0x0000000b04057899 */ /* 0x000fe400080006ff */
[----:B------:R-:W-:Y:S01]  /*0b90*/  USHF.L.U32 UR4, UR4, 0x1, URZ ;  /* 0x0000000104047899 */ /* 0x000fe200080006ff */
[----:B------:R-:W1:Y:S11]  /*0ba0*/  FENCE.VIEW.ASYNC.S ;  /* 0x00000000000073c6 */ /* 0x000e760000000000 */
[----:B-1----:R4:W1:Y:S01]  /*0bb0*/  SYNCS.EXCH.64 URZ, [UR6+0x1c0], UR4 ;  /* 0x0001c00406ff75b2 */ /* 0x0028620008000100 */
[----:B------:R4:W1:Y:S02]  /*0bc0*/  SYNCS.EXCH.64 URZ, [UR6+0x1c8], UR4 ;  /* 0x0001c80406ff75b2 */ /* 0x0008640008000100 */
[----:B----4-:R-:W-:Y:S01]  /*0bd0*/  NOP ;  /* 0x0000000000007918 */ /* 0x010fe20000000000 */
.L_x_12:
[----:B------:R-:W4:Y:S01]  /*0be0*/  SHFL.IDX PT, R2, R80, RZ, 0x1f ;  /* 0x00001fff50027589 */ /* 0x000f2200000e0000 */
[----:B------:R-:W-:Y:S01]  /*0bf0*/  NOP ;  /* 0x0000000000007918 */ /* 0x000fe20000000000 */
[----:B----4-:R-:W-:-:S13]  /*0c00*/  ISETP.NE.AND P0, PT, R2, 0x4, PT ;  /* 0x000000040200780c */ /* 0x010fda0003f05270 */
[----:B------:R-:W-:Y:S05]  /*0c10*/  @P0 BRA `(.L_x_13) ;  /* 0x00000000004c0947 */ /* 0x000fea0003800000 */
[----:B-1----:R-:W1:Y:S01]  /*0c20*/  S2UR UR6, SR_CgaCtaId ;  /* 0x00000000000679c3 */ /* 0x002e620000008800 */
[----:B------:R-:W-:Y:S01]  /*0c30*/  UMOV UR4, 0x3a0 ;  /* 0x000003a000047882 */ /* 0x000fe20000000000 */
[----:B------:R-:W-:Y:S01]  /*0c40*/  UMOV UR5, 0x400 ;  /* 0x0000040000057882 */ /* 0x000fe20000000000 */
[----:B------:R-:W-:Y:S01]  /*0c50*/  USEL UR4, UR4, 0x320, UP3 ;  /* 0x0000032004047887 */ /* 0x000fe20009800000 */
[----:B------:R-:W-:Y:S01]  /*0c60*/  UMOV UR8, 0x1 ;  /* 0x0000000100087882 */ /* 0x000fe20000000000 */
[----:B------:R-:W-:Y:S01]  /*0c70*/  ELECT P0, URZ, PT ;  /* 0x0000000000ff782f */ /* 0x000fe20003800000 */
[----:B------:R-:W-:-:S04]  /*0c80*/  UIADD3 UR8, UPT, UPT, -UR8, 0x100000, URZ ;  /* 0x0010000008087890 */ /* 0x000fc8000fffe1ff */
[----:B------:R-:W-:Y:S02]  /*0c90*/  USHF.L.U32 UR9, UR8, 0xb, URZ ;  /* 0x0000000b08097899 */ /* 0x000fe400080006ff */
[----:B------:R-:W-:Y:S02]  /*0ca0*/  USHF.L.U32 UR8, UR8, 0x1, URZ ;  /* 0x0000000108087899 */ /* 0x000fe400080006ff */
[----:B-1----:R-:W-:Y:S02]  /*0cb0*/  ULEA UR6, UR6, UR5, 0x18 ;  /* 0x0000000506067291 */ /* 0x002fe4000f8ec0ff */
[----:B------:R-:W-:-:S04]  /*0cc0*/  UIADD3 UR4, UPT, UPT, -UR4, 0x100000, URZ ;  /* 0x0010000004047890 */ /* 0x000fc8000fffe1ff */
[----:B------:R-:W-:Y:S02]  /*0cd0*/  USHF.L.U32 UR5, UR4, 0xb, URZ ;  /* 0x0000000b04057899 */ /* 0x000fe400080006ff */
[----:B------:R-:W-:Y:S01]  /*0ce0*/  USHF.L.U32 UR4, UR4, 0x1, URZ ;  /* 0x0000000104047899 */ /* 0x000fe200080006ff */
[----:B------:R-:W1:Y:S03]  /*0cf0*/  FENCE.VIEW.ASYNC.S ;  /* 0x00000000000073c6 */ /* 0x000e660000000000 */
[----:B-1----:R4:W1:Y:S08]  /*0d00*/  SYNCS.EXCH.64 URZ, [UR6+0x1d0], UR8 ;  /* 0x0001d00806ff75b2 */ /* 0x0028700008000100 */
[----:B------:R4:W1:Y:S01]  /*0d10*/  SYNCS.EXCH.64 URZ, [UR6+0x1e0], UR4 ;  /* 0x0001e00406ff75b2 */ /* 0x0008620008000100 */
[----:B------:R4:W1:Y:S01]  /*0d20*/  SYNCS.EXCH.64 URZ, [UR6+0x1d8], UR8 ;  /* 0x0001d80806ff75b2 */ /* 0x0008620008000100 */
[----:B------:R4:W1:Y:S02]  /*0d30*/  SYNCS.EXCH.64 URZ, [UR6+0x1e8], UR4 ;  /* 0x0001e80406ff75b2 */ /* 0x0008640008000100 */
[----:B----4-:R-:W-:Y:S01]  /*0d40*/  NOP ;  /* 0x0000000000007918 */ /* 0x010fe20000000000 */
.L_x_13:
[----:B------:R-:W4:Y:S01]  /*0d50*/  SHFL.IDX PT, R2, R80, RZ, 0x1f ;  /* 0x00001fff50027589 */ /* 0x000f2200000e0000 */
[----:B------:R-:W-:Y:S01]  /*0d60*/  NOP ;  /* 0x0000000000007918 */ /* 0x000fe20000000000 */
[----:B----4-:R-:W-:-:S13]  /*0d70*/  ISETP.NE.AND P0, PT, R2, 0x5, PT ;  /* 0x000000050200780c */ /* 0x010fda0003f05270 */
[----:B------:R-:W-:Y:S05]  /*0d80*/  @P0 BRA `(.L_x_14) ;  /* 0x0000000000580947 */ /* 0x000fea0003800000 */
[----:B-1----:R-:W1:Y:S01]  /*0d90*/  S2UR UR4, SR_CgaCtaId ;  /* 0x00000000000479c3 */ /* 0x002e620000008800 */
        /* <DEDUP_REMOVED lines=12> */
[----:B-1----:R4:W1:Y:S01]  /*0e60*/  SYNCS.EXCH.64 URZ, [UR4+0x1f0], UR8 ;  /* 0x0001f00804ff75b2 */ /* 0x0028620008000100 */
[----:B------:R4:W1:Y:S01]  /*0e70*/  SYNCS.EXCH.64 URZ, [UR4+0x210], UR6 ;  /* 0x0002100604ff75b2 */ /* 0x0008620008000100 */
[----:B------:R4:W1:Y:S01]  /*0e80*/  SYNCS.EXCH.64 URZ, [UR4+0x1f8], UR8 ;  /* 0x0001f80804ff75b2 */ /* 0x0008620008000100 */
[----:B------:R4:W1:Y:S01]  /*0e90*/  SYNCS.EXCH.64 URZ, [UR4+0x218], UR6 ;  /* 0x0002180604ff75b2 */ /* 0x0008620008000100 */
[----:B------:R4:W1:Y:S01]  /*0ea0*/  SYNCS.EXCH.64 URZ, [UR4+0x200], UR8 ;  /* 0x0002000804ff75b2 */ /* 0x0008620008000100 */
[----:B------:R4:W1:Y:S01]  /*0eb0*/  SYNCS.EXCH.64 URZ, [UR4+0x220], UR6 ;  /* 0x0002200604ff75b2 */ /* 0x0008620008000100 */
[----:B------:R4:W1:Y:S01]  /*0ec0*/  SYNCS.EXCH.64 URZ, [UR4+0x208], UR8 ;  /* 0x0002080804ff75b2 */ /* 0x0008620008000100 */
[----:B------:R4:W1:Y:S02]  /*0ed0*/  SYNCS.EXCH.64 URZ, [UR4+0x228], UR6 ;  /* 0x0002280604ff75b2 */ /* 0x0008640008000100 */
[----:B----4-:R-:W-:Y:S01]  /*0ee0*/  NOP ;  /* 0x0000000000007918 */ /* 0x010fe20000000000 */
.L_x_14:
[----:B------:R-:W4:Y:S01]  /*0ef0*/  SHFL.IDX PT, R2, R80, RZ, 0x1f ;  /* 0x00001fff50027589 */ /* 0x000f2200000e0000 */
[----:B------:R-:W1:Y:S01]  /*0f00*/  S2UR UR48, SR_CgaCtaId ;  /* 0x00000000003079c3 */ /* 0x000e620000008800 */
[----:B------:R-:W-:Y:S01]  /*0f10*/  NOP ;  /* 0x0000000000007918 */ /* 0x000fe20000000000 */
[----:B----4-:R-:W-:-:S13]  /*0f20*/  ISETP.NE.AND P0, PT, R2, 0x3, PT ;  /* 0x000000030200780c */ /* 0x010fda0003f05270 */
[----:B-1----:R-:W-:Y:S05]  /*0f30*/  @P0 BRA `(.L_x_15) ;  /* 0x0000000000340947 */ /* 0x002fea0003800000 */
[----:B------:R-:W-:Y:S01]  /*0f40*/  UMOV UR4, 0x400 ;  /* 0x0000040000047882 */ /* 0x000fe20000000000 */
[----:B------:R-:W-:Y:S01]  /*0f50*/  UMOV UR6, 0x20 ;  /* 0x0000002000067882 */ /* 0x000fe20000000000 */
[----:B------:R-:W-:Y:S02]  /*0f60*/  ULEA UR4, UR48, UR4, 0x18 ;  /* 0x0000000430047291 */ /* 0x000fe4000f8ec0ff */
[----:B------:R-:W-:-:S04]  /*0f70*/  UIADD3 UR6, UPT, UPT, -UR6, 0x100000, URZ ;  /* 0x0010000006067890 */ /* 0x000fc8000fffe1ff */
[----:B------:R-:W-:Y:S02]  /*0f80*/  USHF.L.U32 UR7, UR6, 0xb, URZ ;  /* 0x0000000b06077899 */ /* 0x000fe400080006ff */
[----:B------:R-:W-:Y:S01]  /*0f90*/  USHF.L.U32 UR6, UR6, 0x1, URZ ;  /* 0x0000000106067899 */ /* 0x000fe200080006ff */
[----:B------:R-:W-:Y:S01]  /*0fa0*/  ELECT P0, URZ, PT ;  /* 0x0000000000ff782f */ /* 0x000fe20003800000 */
[----:B------:R-:W1:Y:S10]  /*0fb0*/  FENCE.VIEW.ASYNC.S ;  /* 0x00000000000073c6 */ /* 0x000e740000000000 */
[----:B-1----:R1:W4:Y:S01]  /*0fc0*/  SYNCS.EXCH.64 URZ, [UR4+0x230], UR6 ;  /* 0x0002300604ff75b2 */ /* 0x0023220008000100 */
[----:B------:R1:W1:Y:S01]  /*0fd0*/  SYNCS.EXCH.64 URZ, [UR4+0x240], UR6 ;  /* 0x0002400604ff75b2 */ /* 0x0002620008000100 */
[----:B------:R1:W1:Y:S01]  /*0fe0*/  SYNCS.EXCH.64 URZ, [UR4+0x238], UR6 ;  /* 0x0002380604ff75b2 */ /* 0x0002620008000100 */
[----:B------:R1:W1:Y:S01]  /*0ff0*/  SYNCS.EXCH.64 URZ, [UR4+0x248], UR6 ;  /* 0x0002480604ff75b2 */ /* 0x0002620008000100 */
[----:B------:R-:W-:Y:S01]  /*1000*/  NOP ;  /* 0x0000000000007918 */ /* 0x000fe20000000000 */
.L_x_15:
[----:B-1----:R-:W1:Y:S01]  /*1010*/  LDCU UR4, c[0x0][0x36c] ;  /* 0x00006d80ff0477ac */ /* 0x002e620008000800 */
[----:B------:R-:W-:Y:S01]  /*1020*/  ISETP.NE.OR P3, PT, R0, 0x2, !P3 ;  /* 0x000000020000780c */ /* 0x000fe20005f65670 */
[----:B------:R-:W-:Y:S01]  /*1030*/  NOP ;  /* 0x0000000000007918 */ /* 0x000fe20000000000 */
[----:B------:R-:W-:Y:S01]  /*1040*/  LOP3.LUT R0, R76, 0x1f, RZ, 0xc0, !PT ;  /* 0x0000001f4c007812 */ /* 0x000fe200078ec0ff */
[----:B------:R-:W-:Y:S02]  /*1050*/  UISETP.NE.AND UP4, UPT, UR22, URZ, UPT ;  /* 0x000000ff1600728c */ /* 0x000fe4000bf85270 */
[----:B-1----:R-:W-:-:S09]  /*1060*/  UISETP.EQ.U32.AND UP5, UPT, UR4, 0x1, UPT ;  /* 0x000000010400788c */ /* 0x002fd2000bfa2070 */
[----:B------:R-:W-:Y:S05]  /*1070*/  BRA.U !UP5, `(.L_x_16) ;  /* 0x000000010d087547 */ /* 0x000fea000b800000 */
[----:B--234-:R-:W-:Y:S01]  /*1080*/  UCGABAR_ARV ;  /* 0x00000000000079c7 */ /* 0x01cfe20008000000 */
[----:B------:R-:W-:Y:S05]  /*1090*/  BRA `(.L_x_17) ;  /* 0x0000000000047947 */ /* 0x000fea0003800000 */
.L_x_16:
[----:B--234-:R-:W-:Y:S01]  /*10a0*/  NOP ;  /* 0x0000000000007918 */ /* 0x01cfe20000000000 */
.L_x_17:
[----:B------:R-:W1:Y:S01]  /*10b0*/  S2UR UR46, SR_CTAID.X ;  /* 0x00000000002e79c3 */ /* 0x000e620000002500 */
[----:B------:R-:W-:-:S05]  /*10c0*/  CS2R.32 R3, SR_CgaSize ;  /* 0x0000000000037805 */ /* 0x000fca0000008a00 */
[----:B------:R-:W-:-:S05]  /*10d0*/  IMAD R3, R3, -0xa0, RZ ;  /* 0xffffff6003037824 */ /* 0x000fca00078e02ff */
[----:B------:R-:W-:-:S14]  /*10e0*/  R2UR UR5, R3 ;  /* 0x00000000030572ca */ /* 0x000fdc00000e0000 */
[----:B------:R-:W2:Y:S01]  /*10f0*/  LDCU UR5, c[0x0][UR5+0x2b0] ;  /* 0x00005600050577ac */ /* 0x000ea20008000800 */
[----:B------:R-:W-:-:S05]  /*1100*/  CS2R.32 R3, SR_CgaSize ;  /* 0x0000000000037805 */ /* 0x000fca0000008a00 */
[----:B------:R-:W-:-:S05]  /*1110*/  IMAD R3, R3, -0xa0, RZ ;  /* 0xffffff6003037824 */ /* 0x000fca00078e02ff */
[----:B------:R-:W-:-:S14]  /*1120*/  R2UR UR4, R3 ;  /* 0x00000000030472ca */ /* 0x000fdc00000e0000 */
[----:B------:R-:W3:Y:S01]  /*1130*/  LDCU UR4, c[0x0][UR4+0x2b4] ;  /* 0x00005680040477ac */ /* 0x000ee20008000800 */
[----:B------:R-:W4:Y:S01]  /*1140*/  S2UR UR45, SR_CTAID.Y ;  /* 0x00000000002d79c3 */ /* 0x000f220000002600 */
[----:B------:R-:W-:-:S05]  /*1150*/  CS2R.32 R3, SR_CgaSize ;  /* 0x0000000000037805 */ /* 0x000fca0000008a00 */
[----:B------:R-:W-:-:S05]  /*1160*/  IMAD R3, R3, -0xa0, RZ ;  /* 0xffffff6003037824 */ /* 0x000fca00078e02ff */
[----:B------:R-:W-:-:S14]  /*1170*/  R2UR UR57, R3 ;  /* 0x00000000033972ca */ /* 0x000fdc00000e0000 */
[----:B------:R-:W3:Y:S01]  /*1180*/  LDCU UR57, c[0x0][UR57+0x2a0] ;  /* 0x00005400393977ac */ /* 0x000ee20008000800 */
[----:B------:R-:W-:-:S05]  /*1190*/  CS2R.32 R3, SR_CgaSize ;  /* 0x0000000000037805 */ /* 0x000fca0000008a00 */
[----:B------:R-:W-:-:S05]  /*11a0*/  IMAD R3, R3, -0xa0, RZ ;  /* 0xffffff6003037824 */ /* 0x000fca00078e02ff */
[----:B------:R-:W-:-:S14]  /*11b0*/  R2UR UR60, R3 ;  /* 0x00000000033c72ca */ /* 0x000fdc00000e0000 */
[----:B------:R-:W3:Y:S01]  /*11c0*/  LDCU UR60, c[0x0][UR60+0x2a4] ;  /* 0x000054803c3c77ac */ /* 0x000ee20008000800 */
[----:B------:R-:W-:Y:S02]  /*11d0*/  ULOP3.LUT UR49, UR48, 0x1, URZ, 0xc0, !UPT ;  /* 0x0000000130317892 */ /* 0x000fe4000f8ec0ff */
[----:B------:R-:W-:Y:S02]  /*11e0*/  USHF.R.U32.HI UR26, URZ, 0x1, UR48 ;  /* 0x00000001ff1a7899 */ /* 0x000fe40008011630 */
[----:B------:R-:W-:Y:S02]  /*11f0*/  UISETP.GT.U32.AND UP1, UPT, UR49, 0xffff, UPT ;  /* 0x0000ffff3100788c */ /* 0x000fe4000bf24070 */
[----:B------:R-:W-:Y:S01]  /*1200*/  USHF.L.U32 UR28, UR48, 0xa, URZ ;  /* 0x0000000a301c7899 */ /* 0x000fe200080006ff */
[----:B-1----:R-:W-:Y:S01]  /*1210*/  I2FP.F32.U32 R3, UR46 ;  /* 0x0000002e00037c45 */ /* 0x002fe20008201000 */
[----:B------:R-:W1:Y:S04]  /*1220*/  LDCU UR23, c[0x0][0xb24] ;  /* 0x00016480ff1777ac */ /* 0x000e680008000800 */
[----:B--2---:R-:W-:Y:S01]  /*1230*/  FMUL R3, R3, UR5 ;  /* 0x0000000503037c20 */ /* 0x004fe20008400000 */
[----:B------:R-:W2:Y:S01]  /*1240*/  LDCU UR40, c[0x0][0xb24] ;  /* 0x00016480ff2877ac */ /* 0x000ea20008000800 */
[----:B----4-:R-:W-:Y:S01]  /*1250*/  I2FP.F32.U32 R2, UR45 ;  /* 0x0000002d00027c45 */ /* 0x010fe20008201000 */
[----:B------:R-:W4:Y:S03]  /*1260*/  LDCU UR30, c[0x0][0xb30] ;  /* 0x00016600ff1e77ac */ /* 0x000f260008000800 */
[----:B------:R-:W1:Y:S01]  /*1270*/  F2I.U32.TRUNC.NTZ R3, R3 ;  /* 0x0000000300037305 */ /* 0x000e62000020f000 */
[----:B---3--:R-:W-:Y:S01]  /*1280*/  FMUL R2, R2, UR4 ;  /* 0x0000000402027c20 */ /* 0x008fe20008400000 */
[----:B------:R-:W-:-:S02]  /*1290*/  ULOP3.LUT UR4, UR48, 0x2, URZ, 0xc0, !UPT ;  /* 0x0000000230047892 */ /* 0x000fc4000f8ec0ff */
[----:B------:R-:W-:Y:S02]  /*12a0*/  USHF.L.U32 UR27, UR48, 0xb, URZ ;  /* 0x0000000b301b7899 */ /* 0x000fe400080006ff */
[----:B------:R-:W-:Y:S02]  /*12b0*/  UISETP.GT.U32.AND UP0, UPT, UR4, 0xffff, UPT ;  /* 0x0000ffff0400788c */ /* 0x000fe4000bf04070 */
[----:B------:R-:W3:Y:S01]  /*12c0*/  F2I.U32.TRUNC.NTZ R2, R2 ;  /* 0x0000000200027305 */ /* 0x000ee2000020f000 */
[----:B------:R-:W-:Y:S01]  /*12d0*/  UMOV UR32, 0x5 ;  /* 0x0000000500207882 */ /* 0x000fe20000000000 */
[----:B------:R-:W-:Y:S02]  /*12e0*/  USEL UR24, UR49, 0xffff, !UP1 ;  /* 0x0000ffff31187887 */ /* 0x000fe4000c800000 */
[----:B------:R-:W-:Y:S01]  /*12f0*/  USEL UR25, UR4, 0xffff, !UP0 ;  /* 0x0000ffff04197887 */ /* 0x000fe2000c000000 */
[----:B-1----:R-:W-:Y:S02]  /*1300*/  R2UR UR5, R3 ;  /* 0x00000000030572ca */ /* 0x002fe400000e0000 */
[----:B---3--:R-:W-:-:S02]  /*1310*/  R2UR UR6, R2 ;  /* 0x00000000020672ca */ /* 0x008fc400000e0000 */
[----:B------:R-:W-:-:S09]  /*1320*/  PRMT R2, RZ, 0x7610, R2 ;  /* 0x00007610ff027816 */ /* 0x000fd20000000002 */
[----:B------:R-:W-:-:S04]  /*1330*/  UIADD3 UR5, UPT, UPT, -UR5, URZ, URZ ;  /* 0x000000ff05057290 */ /* 0x000fc8000fffe1ff */
[----:B------:R-:W-:Y:S02]  /*1340*/  UIMAD UR57, UR57, UR5, UR46 ;  /* 0x00000005393972a4 */ /* 0x000fe4000f8e022e */
[----:B------:R-:W-:-:S04]  /*1350*/  UIADD3 UR4, UPT, UPT, -UR6, URZ, URZ ;  /* 0x000000ff06047290 */ /* 0x000fc8000fffe1ff */
[----:B------:R-:W-:Y:S01]  /*1360*/  UIMAD UR60, UR60, UR4, UR45 ;  /* 0x000000043c3c72a4 */ /* 0x000fe2000f8e022d */
[----:B--2-4-:R-:W-:Y:S11]  /*1370*/  BRA.U UP4, `(.L_x_18) ;  /* 0x00000001043c7547 */ /* 0x014ff6000b800000 */
[----:B------:R-:W-:Y:S02]  /*1380*/  UISETP.NE.AND UP0, UPT, UR60, URZ, UPT ;  /* 0x000000ff3c00728c */ /* 0x000fe4000bf05270 */
[----:B------:R-:W-:Y:S02]  /*1390*/  UISETP.NE.AND UP1, UPT, UR60, 0x1, UPT ;  /* 0x000000013c00788c */ /* 0x000fe4000bf25270 */
[----:B------:R-:W-:Y:S02]  /*13a0*/  UISETP.NE.AND UP2, UPT, UR57, URZ, UP0 ;  /* 0x000000ff3900728c */ /* 0x000fe40008745270 */
[----:B------:R-:W-:Y:S02]  /*13b0*/  USEL UR4, URZ, 0x2, UP0 ;  /* 0x00000002ff047887 */ /* 0x000fe40008000000 */
[----:B------:R-:W-:Y:S02]  /*13c0*/  USEL UR8, URZ, 0x1, UP2 ;  /* 0x00000001ff087887 */ /* 0x000fe40009000000 */
[----:B------:R-:W-:-:S02]  /*13d0*/  UISETP.NE.AND UP2, UPT, UR57, URZ, UPT ;  /* 0x000000ff3900728c */ /* 0x000fc4000bf45270 */
[----:B------:R-:W-:Y:S02]  /*13e0*/  USEL UR5, URZ, 0x4, UP1 ;  /* 0x00000004ff057887 */ /* 0x000fe40008800000 */
[----:B------:R-:W-:Y:S02]  /*13f0*/  UISETP.NE.AND UP0, UPT, UR57, 0x1, UPT ;  /* 0x000000013900788c */ /* 0x000fe4000bf05270 */
[----:B------:R-:W-:Y:S02]  /*1400*/  USEL UR6, URZ, 0x8, UP1 ;  /* 0x00000008ff067887 */ /* 0x000fe40008800000 */
[----:B------:R-:W-:Y:S02]  /*1410*/  USEL UR7, UR5, 0x4, UP2 ;  /* 0x0000000405077887 */ /* 0x000fe40009000000 */
[----:B------:R-:W-:Y:S02]  /*1420*/  USEL UR4, UR4, 0x2, UP0 ;  /* 0x0000000204047887 */ /* 0x000fe40008000000 */
[----:B------:R-:W-:-:S02]  /*1430*/  USEL UR5, UR6, 0x8, UP0 ;  /* 0x0000000806057887 */ /* 0x000fc40008000000 */
[----:B------:R-:W-:-:S04]  /*1440*/  UIADD3 UR4, UPT, UPT, UR4, UR7, UR8 ;  /* 0x0000000704047290 */ /* 0x000fc8000fffe008 */
[----:B------:R-:W-:-:S06]  /*1450*/  UIADD3 UR4, UPT, UPT, UR4, UR5, URZ ;  /* 0x0000000504047290 */ /* 0x000fcc000fffe0ff */
[----:B------:R-:W-:-:S07]  /*1460*/  MOV R2, UR4 ;  /* 0x0000000400027c02 */ /* 0x000fce0008000f00 */
.L_x_18:
[----:B------:R-:W1:Y:S01]  /*1470*/  S2UR UR36, SR_CTAID.Z ;  /* 0x00000000002479c3 */ /* 0x000e620000002700 */
[----:B------:R-:W-:Y:S01]  /*1480*/  UISETP.GE.AND UP0, UPT, UR23, 0x1, UPT ;  /* 0x000000011700788c */ /* 0x000fe2000bf06270 */
[----:B------:R-:W-:-:S08]  /*1490*/  UMOV UR31, 0x3 ;  /* 0x00000003001f7882 */ /* 0x000fd00000000000 */
[----:B------:R-:W-:Y:S05]  /*14a0*/  BRA.U !UP0, `(.L_x_19) ;  /* 0x0000000108d47547 */ /* 0x000fea000b800000 */
[----:B------:R-:W2:Y:S01]  /*14b0*/  LDCU.128 UR12, c[0x0][0xb10] ;  /* 0x00016200ff0c77ac */ /* 0x000ea20008000c00 */
[----:B------:R-:W3:Y:S01]  /*14c0*/  LDCU UR6, c[0x0][0x370] ;  /* 0x00006e00ff0677ac */ /* 0x000ee20008000800 */
[----:B------:R-:W4:Y:S01]  /*14d0*/  LDCU UR5, c[0x0][0x374] ;  /* 0x00006e80ff0577ac */ /* 0x000f220008000800 */
[----:B------:R-:W1:Y:S01]  /*14e0*/  LDCU UR29, c[0x0][0xb0c] ;  /* 0x00016180ff1d77ac */ /* 0x000e620008000800 */
[----:B------:R-:W1:Y:S01]  /*14f0*/  LDCU UR4, c[0x0][0xb20] ;  /* 0x00016400ff0477ac */ /* 0x000e620008000800 */
[----:B------:R-:W1:Y:S01]  /*1500*/  LDCU.64 UR8, c[0x0][0xb28] ;  /* 0x00016500ff0877ac */ /* 0x000e620008000a00 */
[----:B--2---:R-:W-:Y:S02]  /*1510*/  UISETP.NE.AND UP0, UPT, UR14, 0x1, UPT ;  /* 0x000000010e00788c */ /* 0x004fe4000bf05270 */
[----:B----4-:R-:W-:Y:S02]  /*1520*/  UIMAD.WIDE.U32 UR10, UR5, UR15, URZ ;  /* 0x0000000f050a72a5 */ /* 0x010fe4000f8e00ff */
[----:B---3--:R-:W-:-:S02]  /*1530*/  UIMAD.WIDE.U32 UR18, UR6, UR12, URZ ;  /* 0x0000000c061272a5 */ /* 0x008fc4000f8e00ff */
[----:B-1----:R-:W-:Y:S02]  /*1540*/  UISETP.NE.AND UP1, UPT, UR29, 0x1, UPT ;  /* 0x000000011d00788c */ /* 0x002fe4000bf25270 */
[----:B------:R-:W-:Y:S01]  /*1550*/  UISETP.NE.AND UP2, UPT, UR23, 0x1, UPT ;  /* 0x000000011700788c */ /* 0x000fe2000bf45270 */
[----:B------:R-:W-:Y:S02]  /*1560*/  UMOV UR10, UR11 ;  /* 0x0000000b000a7c82 */ /* 0x000fe40008000000 */
[----:B------:R-:W-:Y:S01]  /*1570*/  UMOV UR18, UR19 ;  /* 0x0000001300127c82 */ /* 0x000fe20008000000 */
[----:B------:R-:W-:Y:S02]  /*1580*/  @UP0 USHF.R.U32.HI UR5, URZ, UR4, UR10 ;  /* 0x00000004ff050299 */ /* 0x000fe4000801160a */
[----:B------:R-:W-:Y:S02]  /*1590*/  UIMAD.WIDE.U32 UR20, UR45, UR15, URZ ;  /* 0x0000000f2d1472a5 */ /* 0x000fe4000f8e00ff */
[----:B------:R-:W-:-:S02]  /*15a0*/  UIMAD.WIDE.U32 UR10, UR5, UR8, URZ ;  /* 0x00000008050a72a5 */ /* 0x000fc4000f8e00ff */
[----:B------:R-:W-:Y:S02]  /*15b0*/  @UP1 USHF.R.U32.HI UR6, URZ, UR13, UR18 ;  /* 0x0000000dff061299 */ /* 0x000fe40008011612 */
[----:B------:R-:W-:Y:S02]  /*15c0*/  UIMAD.WIDE.U32 UR16, UR46, UR12, URZ ;  /* 0x0000000c2e1072a5 */ /* 0x000fe4000f8e00ff */
[----:B------:R-:W-:Y:S01]  /*15d0*/  UIMAD.WIDE.U32 UR18, UR6, UR8, URZ ;  /* 0x00000008061272a5 */ /* 0x000fe2000f8e00ff */
[----:B------:R-:W-:Y:S01]  /*15e0*/  UMOV UR20, UR21 ;  /* 0x0000001500147c82 */ /* 0x000fe20008000000 */
[----:B------:R-:W-:Y:S01]  /*15f0*/  UMOV UR10, UR11 ;  /* 0x0000000b000a7c82 */ /* 0x000fe20008000000 */
[----:B------:R-:W-:Y:S02]  /*1600*/  USHF.R.U32.HI UR20, URZ, UR4, UR20 ;  /* 0x00000004ff147299 */ /* 0x000fe40008011614 */
[----:B------:R-:W-:Y:S02]  /*1610*/  @UP2 USHF.R.U32.HI UR5, URZ, UR9, UR10 ;  /* 0x00000009ff052299 */ /* 0x000fe4000801160a */
[----:B------:R-:W-:Y:S01]  /*1620*/  UMOV UR7, UR19 ;  /* 0x0000001300077c82 */ /* 0x000fe20008000000 */
[----:B------:R-:W-:Y:S01]  /*1630*/  UMOV UR16, UR17 ;  /* 0x0000001100107c82 */ /* 0x000fe20008000000 */
[----:B------:R-:W-:-:S02]  /*1640*/  @UP2 USHF.R.U32.HI UR6, URZ, UR9, UR7 ;  /* 0x00000009ff062299 */ /* 0x000fc40008011607 */
[----:B------:R-:W-:Y:S02]  /*1650*/  USHF.R.U32.HI UR13, URZ, UR13, UR16 ;  /* 0x0000000dff0d7299 */ /* 0x000fe40008011610 */
[----:B------:R-:W-:Y:S02]  /*1660*/  USEL UR4, UR45, UR20, !UP0 ;  /* 0x000000142d047287 */ /* 0x000fe4000c000000 */
[----:B------:R-:W-:Y:S02]  /*1670*/  UIMAD UR7, UR5, UR23, URZ ;  /* 0x00000017050772a4 */ /* 0x000fe4000f8e02ff */
[----:B------:R-:W-:Y:S02]  /*1680*/  USEL UR5, UR46, UR13, !UP1 ;  /* 0x0000000d2e057287 */ /* 0x000fe4000c800000 */
[----:B------:R-:W-:Y:S02]  /*1690*/  UIMAD UR12, UR6, UR23, URZ ;  /* 0x00000017060c72a4 */ /* 0x000fe4000f8e02ff */
[----:B------:R-:W-:-:S02]  /*16a0*/  UISETP.GE.AND UP0, UPT, UR4, UR7, UPT ;  /* 0x000000070400728c */ /* 0x000fc4000bf06270 */
[----:B------:R-:W-:Y:S02]  /*16b0*/  UIMAD.WIDE.U32 UR10, UR4, UR8, URZ ;  /* 0x00000008040a72a5 */ /* 0x000fe4000f8e00ff */
[----:B------:R-:W-:Y:S02]  /*16c0*/  UISETP.GE.OR UP0, UPT, UR5, UR12, UP0 ;  /* 0x0000000c0500728c */ /* 0x000fe40008706670 */
[----:B------:R-:W-:Y:S02]  /*16d0*/  UIMAD.WIDE.U32 UR12, UR5, UR8, URZ ;  /* 0x00000008050c72a5 */ /* 0x000fe4000f8e00ff */
[----:B------:R-:W-:Y:S01]  /*16e0*/  UIADD3 UR10, UPT, UPT, -UR4, URZ, URZ ;  /* 0x000000ff040a7290 */ /* 0x000fe2000fffe1ff */
[----:B------:R-:W-:Y:S01]  /*16f0*/  UMOV UR8, UR11 ;  /* 0x0000000b00087c82 */ /* 0x000fe20008000000 */
[----:B------:R-:W-:Y:S02]  /*1700*/  UIADD3 UR11, UPT, UPT, -UR5, URZ, URZ ;  /* 0x000000ff050b7290 */ /* 0x000fe4000fffe1ff */
[----:B------:R-:W-:-:S03]  /*1710*/  USHF.R.U32.HI UR8, URZ, UR9, UR8 ;  /* 0x00000009ff087299 */ /* 0x000fc60008011608 */
[----:B------:R-:W-:Y:S01]  /*1720*/  @!UP0 UMOV UR7, UR13 ;  /* 0x0000000d00078c82 */ /* 0x000fe20008000000 */
[----:B------:R-:W-:Y:S02]  /*1730*/  UIMAD UR45, UR14, UR10, UR45 ;  /* 0x0000000a0e2d72a4 */ /* 0x000fe4000f8e022d */
[----:B------:R-:W-:Y:S02]  /*1740*/  USEL UR8, UR4, UR8, !UP2 ;  /* 0x0000000804087287 */ /* 0x000fe4000d000000 */
[----:B------:R-:W-:Y:S02]  /*1750*/  @!UP0 USHF.R.U32.HI UR7, URZ, UR9, UR7 ;  /* 0x00000009ff078299 */ /* 0x000fe40008011607 */
[----:B------:R-:W-:Y:S02]  /*1760*/  UIADD3 UR9, UPT, UPT, -UR8, URZ, URZ ;  /* 0x000000ff08097290 */ /* 0x000fe4000fffe1ff */
[----:B------:R-:W-:Y:S02]  /*1770*/  @!UP0 USEL UR7, UR5, UR7, !UP2 ;  /* 0x0000000705078287 */ /* 0x000fe4000d000000 */
[----:B------:R-:W-:-:S02]  /*1780*/  UIMAD UR9, UR23, UR9, UR4 ;  /* 0x00000009170972a4 */ /* 0x000fc4000f8e0204 */
[----:B------:R-:W-:Y:S02]  /*1790*/  @!UP0 UIADD3 UR8, UPT, UPT, UR8, -UR7, URZ ;  /* 0x8000000708088290 */ /* 0x000fe4000fffe0ff */
[----:B------:R-:W-:Y:S02]  /*17a0*/  @!UP0 UIMAD UR6, UR9, UR6, UR7 ;  /* 0x00000006090682a4 */ /* 0x000fe4000f8e0207 */
[----:B------:R-:W-:Y:S02]  /*17b0*/  @!UP0 UIMAD UR4, UR8, UR23, UR5 ;  /* 0x00000017080482a4 */ /* 0x000fe4000f8e0205 */
[----:B------:R-:W-:Y:S02]  /*17c0*/  UIMAD UR46, UR29, UR11, UR46 ;  /* 0x0000000b1d2e72a4 */ /* 0x000fe4000f8e022e */
[----:B------:R-:W-:Y:S01]  /*17d0*/  UIMAD UR45, UR4, UR14, UR45 ;  /* 0x0000000e042d72a4 */ /* 0x000fe2000f8e022d */
[----:B------:R-:W-:Y:S02]  /*17e0*/  @!UP0 UMOV UR5, UR6 ;  /* 0x0000000600058c82 */ /* 0x000fe40008000000 */
[----:B------:R-:W-:-:S12]  /*17f0*/  UIMAD UR46, UR5, UR29, UR46 ;  /* 0x0000001d052e72a4 */ /* 0x000fd8000f8e022e */
.L_x_19:
[----:B------:R-:W-:Y:S02]  /*1800*/  UISETP.NE.AND UP1, UPT, UR30, 0x1, UPT ;  /* 0x000000011e00788c */ /* 0x000fe4000bf25270 */
[----:B------:R-:W-:Y:S02]  /*1810*/  ULOP3.LUT UR24, UR24, 0xffff, URZ, 0xc0, !UPT ;  /* 0x0000ffff18187892 */ /* 0x000fe4000f8ec0ff */
[----:B------:R-:W-:Y:S02]  /*1820*/  ULOP3.LUT UR21, UR25, 0xffff, URZ, 0xc0, !UPT ;  /* 0x0000ffff19157892 */ /* 0x000fe4000f8ec0ff */
[----:B------:R-:W-:Y:S02]  /*1830*/  UISETP.NE.AND UP0, UPT, UR22, 0x2, UPT ;  /* 0x000000021600788c */ /* 0x000fe4000bf05270 */
[----:B------:R-:W-:Y:S02]  /*1840*/  ULOP3.LUT UR28, UR28, 0x800, URZ, 0xc0, !UPT ;  /* 0x000008001c1c7892 */ /* 0x000fe4000f8ec0ff */
[----:B------:R-:W-:-:S02]  /*1850*/  ULOP3.LUT UR27, UR27, 0x800, URZ, 0xc0, !UPT ;  /* 0x000008001b1b7892 */ /* 0x000fc4000f8ec0ff */
[----:B------:R-:W-:Y:S02]  /*1860*/  USHF.L.U32 UR24, UR32, UR24, URZ ;  /* 0x0000001820187299 */ /* 0x000fe400080006ff */
[----:B------:R-:W-:Y:S01]  /*1870*/  USHF.L.U32 UR21, UR31, UR21, URZ ;  /* 0x000000151f157299 */ /* 0x000fe200080006ff */
[----:B------:R-:W-:Y:S11]  /*1880*/  BRA.U UP1, `(.L_x_20) ;  /* 0x0000000101447547 */ /* 0x000ff6000b800000 */
[----:B------:R-:W2:Y:S01]  /*1890*/  LDCU.128 UR8, c[0x0][0xb10] ;  /* 0x00016200ff0877ac */ /* 0x000ea20008000c00 */
[----:B------:R-:W3:Y:S01]  /*18a0*/  LDCU UR12, c[0x0][0xb0c] ;  /* 0x00016180ff0c77ac */ /* 0x000ee20008000800 */
[----:B------:R-:W4:Y:S01]  /*18b0*/  LDCU UR13, c[0x0][0xb20] ;  /* 0x00016400ff0d77ac */ /* 0x000f220008000800 */
[----:B--2---:R-:W-:Y:S02]  /*18c0*/  UIMAD.WIDE.U32 UR6, UR46, UR8, URZ ;  /* 0x000000082e0672a5 */ /* 0x004fe4000f8e00ff */
[----:B------:R-:W-:Y:S02]  /*18d0*/  UIMAD.WIDE.U32 UR4, UR45, UR11, URZ ;  /* 0x0000000b2d0472a5 */ /* 0x000fe4000f8e00ff */
[----:B---3--:R-:W-:Y:S02]  /*18e0*/  UISETP.NE.AND UP2, UPT, UR12, 0x1, UPT ;  /* 0x000000010c00788c */ /* 0x008fe4000bf45270 */
[----:B------:R-:W-:Y:S01]  /*18f0*/  UISETP.NE.AND UP1, UPT, UR10, 0x1, UPT ;  /* 0x000000010a00788c */ /* 0x000fe2000bf25270 */
[----:B------:R-:W-:-:S02]  /*1900*/  UMOV UR6, UR7 ;  /* 0x0000000700067c82 */ /* 0x000fc40008000000 */
[----:B------:R-:W-:Y:S01]  /*1910*/  UMOV UR4, UR5 ;  /* 0x0000000500047c82 */ /* 0x000fe20008000000 */
[----:B------:R-:W-:Y:S02]  /*1920*/  USHF.R.U32.HI UR9, URZ, UR9, UR6 ;  /* 0x00000009ff097299 */ /* 0x000fe40008011606 */
[----:B----4-:R-:W-:Y:S02]  /*1930*/  USHF.R.U32.HI UR4, URZ, UR13, UR4 ;  /* 0x0000000dff047299 */ /* 0x010fe40008011604 */
[----:B------:R-:W-:Y:S02]  /*1940*/  USEL UR5, UR46, UR9, !UP2 ;  /* 0x000000092e057287 */ /* 0x000fe4000d000000 */
[----:B------:R-:W-:-:S04]  /*1950*/  USEL UR4, UR45, UR4, !UP1 ;  /* 0x000000042d047287 */ /* 0x000fc8000c800000 */
[----:B------:R-:W-:Y:S02]  /*1960*/  UIADD3 UR6, UPT, UPT, UR5, -UR4, URZ ;  /* 0x8000000405067290 */ /* 0x000fe4000fffe0ff */
[----:B------:R-:W-:Y:S02]  /*1970*/  UIADD3 UR4, UPT, UPT, -UR5, UR4, URZ ;  /* 0x0000000405047290 */ /* 0x000fe4000fffe1ff */
[----:B------:R-:W-:Y:S02]  /*1980*/  UIMAD UR45, UR6, UR10, UR45 ;  /* 0x0000000a062d72a4 */ /* 0x000fe4000f8e022d */
[----:B------:R-:W-:-:S12]  /*1990*/  UIMAD UR46, UR4, UR12, UR46 ;  /* 0x0000000c042e72a4 */ /* 0x000fd8000f8e022e */
.L_x_20:
[----:B------:R-:W-:Y:S05]  /*19a0*/  BRA.U !UP5, `(.L_x_21) ;  /* 0x000000010d0c7547 */ /* 0x000fea000b800000 */
[----:B------:R-:W-:Y:S01]  /*19b0*/  UCGABAR_WAIT ;  /* 0x0000000000007dc7 */ /* 0x000fe20008000000 */
[----:B------:R-:W-:Y:S01]  /*19c0*/  CCTL.IVALL ;  /* 0x00000000ff00798f */ /* 0x000fe20002000000 */
[----:B------:R-:W-:Y:S05]  /*19d0*/  BRA `(.L_x_22) ;  /* 0x0000000000047947 */ /* 0x000fea0003800000 */
.L_x_21:
[----:B------:R-:W-:Y:S06]  /*19e0*/  BAR.SYNC.DEFER_BLOCKING 0x0 ;  /* 0x0000000000007b1d */ /* 0x000fec0000010000 */
.L_x_22:
[----:B------:R-:W-:Y:S05]  /*19f0*/  BRA.U UP0, `(.L_x_23) ;  /* 0x0000002100107547 */ /* 0x000fea000b800000 */
[----:B------:R-:W2:Y:S01]  /*1a00*/  LDCU UR6, c[0x0][0x38c] ;  /* 0x00007180ff0677ac */ /* 0x000ea20008000800 */
[----:B------:R-:W-:Y:S01]  /*1a10*/  PLOP3.LUT P1, PT, PT, PT, UP3, 0x80, 0x8 ;  /* 0x000000000008781c */ /* 0x000fe20003f2f038 */
[----:B------:R-:W-:Y:S01]  /*1a20*/  IMAD.MOV.U32 R12, RZ, RZ, 0x1 ;  /* 0x00000001ff0c7424 */ /* 0x000fe200078e00ff */
[----:B------:R-:W-:Y:S01]  /*1a30*/  ISETP.EQ.OR P2, PT, R0, RZ, P3 ;  /* 0x000000ff0000720c */ /* 0x000fe20001f42670 */
[----:B------:R-:W-:Y:S01]  /*1a40*/  UISETP.NE.AND UP1, UPT, UR22, URZ, UPT ;  /* 0x000000ff1600728c */ /* 0x000fe2000bf25270 */
[----:B------:R-:W-:Y:S02]  /*1a50*/  PLOP3.LUT P1, PT, P1, PT, PT, 0x8, 0x80 ;  /* 0x000000000080781c */ /* 0x000fe40000f2e170 */
[----:B------:R-:W-:Y:S01]  /*1a60*/  CS2R R10, SRZ ;  /* 0x00000000000a7805 */ /* 0x000fe2000001ff00 */
[----:B------:R-:W-:Y:S01]  /*1a70*/  IMAD.MOV.U32 R9, RZ, RZ, RZ ;  /* 0x000000ffff097224 */ /* 0x000fe200078e00ff */
[----:B------:R-:W3:Y:S01]  /*1a80*/  LDCU UR41, c[0x0][0x370] ;  /* 0x00006e00ff2977ac */ /* 0x000ee20008000800 */
[----:B------:R-:W-:Y:S01]  /*1a90*/  IMAD.MOV.U32 R8, RZ, RZ, 0x1 ;  /* 0x00000001ff087424 */ /* 0x000fe200078e00ff */
[----:B------:R-:W4:Y:S01]  /*1aa0*/  LDCU.64 UR30, c[0x0][0x348] ;  /* 0x00006900ff1e77ac */ /* 0x000f220008000a00 */
[----:B------:R-:W1:Y:S01]  /*1ab0*/  LDCU UR39, c[0x0][0x374] ;  /* 0x00006e80ff2777ac */ /* 0x000e620008000800 */
[----:B--2---:R-:W-:-:S02]  /*1ac0*/  UIADD3 UR5, UPT, UPT, UR6, 0x3f, URZ ;  /* 0x0000003f06057890 */ /* 0x004fc4000fffe0ff */
[----:B------:R-:W-:Y:S02]  /*1ad0*/  UIADD3 UR50, UPT, UPT, UR6, 0x7e, URZ ;  /* 0x0000007e06327890 */ /* 0x000fe4000fffe0ff */
[----:B------:R-:W-:-:S04]  /*1ae0*/  USHF.R.S32.HI UR4, URZ, 0x1f, UR5 ;  /* 0x0000001fff047899 */ /* 0x000fc80008011405 */
[----:B------:R-:W-:Y:S02]  /*1af0*/  ULEA.HI UR4, UR4, UR5, URZ, 0x6 ;  /* 0x0000000504047291 */ /* 0x000fe4000f8f30ff */
[----:B------:R-:W-:Y:S02]  /*1b00*/  USHF.L.U32 UR5, UR26, 0x5, URZ ;  /* 0x000000051a057899 */ /* 0x000fe400080006ff */
[----:B------:R-:W-:Y:S02]  /*1b10*/  USHF.R.S32.HI UR43, URZ, 0x6, UR4 ;  /* 0x00000006ff2b7899 */ /* 0x000fe40008011404 */
[----:B------:R-:W-:Y:S02]  /*1b20*/  UIADD3 UR4, UPT, UPT, UR6, -0x1, URZ ;  /* 0xffffffff06047890 */ /* 0x000fe4000fffe0ff */
[----:B------:R-:W-:Y:S02]  /*1b30*/  UISETP.LT.U32.AND UP0, UPT, UR43, 0x1b, UPT ;  /* 0x0000001b2b00788c */ /* 0x000fe4000bf01070 */
[----:B------:R-:W-:-:S02]  /*1b40*/  UISETP.GE.U32.AND UP2, UPT, UR4, -0x7f, UPT ;  /* 0xffffff810400788c */ /* 0x000fc4000bf46070 */
[----:B------:R-:W-:Y:S02]  /*1b50*/  USEL UR42, UR43, 0x1b, UP0 ;  /* 0x0000001b2b2a7887 */ /* 0x000fe40008000000 */
[----:B------:R-:W-:Y:S02]  /*1b60*/  ULOP3.LUT UR44, UR5, 0x20, URZ, 0xe2, !UPT ;  /* 0x00000020052c7892 */ /* 0x000fe4000f8ee2ff */
[----:B------:R-:W-:Y:S02]  /*1b70*/  UIADD3 UR25, UPT, UPT, UR42, -0x1, URZ ;  /* 0xffffffff2a197890 */ /* 0x000fe4000fffe0ff */
[----:B------:R-:W-:Y:S02]  /*1b80*/  USEL UR26, UR34, 0x2, UP1 ;  /* 0x00000002221a7887 */ /* 0x000fe40008800000 */
[----:B------:R-:W-:Y:S02]  /*1b90*/  UIADD3 UR47, UPT, UPT, UR43, -UR42, URZ ;  /* 0x8000002a2b2f7290 */ /* 0x000fe4000fffe0ff */
[----:B------:R-:W-:Y:S01]  /*1ba0*/  @UP2 UIADD3 UR25, UPT, UPT, UR42, URZ, URZ ;  /* 0x000000ff2a192290 */ /* 0x000fe2000fffe0ff */
[----:B------:R-:W-:-:S03]  /*1bb0*/  UMOV UR5, URZ ;  /* 0x000000ff00057c82 */ /* 0x000fc60008000000 */
[----:B-1-34-:R-:W-:-:S12]  /*1bc0*/  UIADD3 UR25, UPT, UPT, UR25, 0x1, URZ ;  /* 0x0000000119197890 */ /* 0x01afd8000fffe0ff */
.L_x_43:
[----:B------:R-:W-:Y:S01]  /*1bd0*/  UISETP.NE.AND UP0, UPT, UR48, URZ, UPT ;  /* 0x000000ff3000728c */ /* 0x000fe2000bf05270 */
[----:B------:R-:W1:Y:S08]  /*1be0*/  S2UR UR48, SR_CgaCtaId ;  /* 0x00000000003079c3 */ /* 0x000e700000008800 */
[----:B------:R-:W-:Y:S05]  /*1bf0*/  BRA.U UP0, `(.L_x_24) ;  /* 0x0000000100347547 */ /* 0x000fea000b800000 */
[----:B------:R-:W2:Y:S01]  /*1c00*/  S2R R0, SR_CgaCtaId ;  /* 0x0000000000007919 */ /* 0x000ea20000008800 */
[----:B------:R-:W-:-:S04]  /*1c10*/  MOV R2, 0x400 ;  /* 0x0000040000027802 */ /* 0x000fc80000000f00 */
[----:B--2---:R-:W-:Y:S02]  /*1c20*/  LEA R0, R0, R2, 0x18 ;  /* 0x0000000200007211 */ /* 0x004fe400078ec0ff */
[----:B------:R-:W-:-:S03]  /*1c30*/  SHF.L.U32 R2, R8, 0x1f, RZ ;  /* 0x0000001f08027819 */ /* 0x000fc600000006ff */
[----:B------:R-:W-:-:S04]  /*1c40*/  IMAD R0, R9, 0x8, R0 ;  /* 0x0000000809007824 */ /* 0x000fc800078e0200 */
[----:B------:R-:W2:Y:S02]  /*1c50*/  SYNCS.PHASECHK.TRANS64.TRYWAIT P0, [R0+URZ+0x240], R2 ;  /* 0x00024002000075a7 */ /* 0x000ea400080011ff */
[----:B--2---:R-:W-:Y:S05]  /*1c60*/  @!P0 BRA `(.L_x_25) ;  /* 0x0000005c00008947 */ /* 0x004fea0003800000 */
.L_x_126:
[----:B------:R-:W-:Y:S01]  /*1c70*/  VIADD R9, R9, 0x1 ;  /* 0x0000000109097836 */ /* 0x000fe20000000000 */
[----:B------:R2:W-:Y:S04]  /*1c80*/  SYNCS.ARRIVE.TRANS64.A1T0 RZ, [R0+URZ+0x230], RZ ;  /* 0x000230ff00ff79a7 */ /* 0x0005e800081000ff */
[----:B------:R-:W-:-:S04]  /*1c90*/  ISETP.NE.AND P0, PT, R9, 0x2, PT ;  /* 0x000000020900780c */ /* 0x000fc80003f05270 */
[----:B------:R-:W-:Y:S02]  /*1ca0*/  SEL R9, R9, RZ, P0 ;  /* 0x000000ff09097207 */ /* 0x000fe40000000000 */
[----:B--2---:R-:W-:-:S04]  /*1cb0*/  SEL R0, RZ, 0x1, P0 ;  /* 0x00000001ff007807 */ /* 0x004fc80000000000 */
[----:B------:R-:W-:-:S07]  /*1cc0*/  LOP3.LUT R8, R8, R0, RZ, 0x3c, !PT ;  /* 0x0000000008087212 */ /* 0x000fce00078e3cff */
.L_x_24:
[----:B------:R-:W-:Y:S01]  /*1cd0*/  UMOV UR6, 0x400 ;  /* 0x0000040000067882 */ /* 0x000fe20000000000 */
[----:B------:R-:W-:Y:S01]  /*1ce0*/  SHF.L.U32 R0, R12, 0x1f, RZ ;  /* 0x0000001f0c007819 */ /* 0x000fe200000006ff */
[----:B-1----:R-:W-:Y:S02]  /*1cf0*/  ULEA UR6, UR48, UR6, 0x18 ;  /* 0x0000000630067291 */ /* 0x002fe4000f8ec0ff */
[----:B------:R-:W-:Y:S02]  /*1d00*/  UISETP.GE.U32.AND UP0, UPT, UR50, 0x7f, UPT ;  /* 0x0000007f3200788c */ /* 0x000fe4000bf06070 */
[----:B------:R-:W-:Y:S02]  /*1d10*/  ULEA UR4, UR5, UR6, 0x3 ;  /* 0x0000000605047291 */ /* 0x000fe4000f8e18ff */
[----:B------:R-:W-:Y:S02]  /*1d20*/  ULEA UR11, UR45, UR49, 0x1 ;  /* 0x000000312d0b7291 */ /* 0x000fe4000f8e08ff */
[----:B------:R-:W-:-:S02]  /*1d30*/  ULEA UR35, UR46, UR44, 0x6 ;  /* 0x0000002c2e237291 */ /* 0x000fc4000f8e30ff */
[----:B------:R-:W-:Y:S01]  /*1d40*/  USHF.L.U32 UR11, UR11, 0x5, URZ ;  /* 0x000000050b0b7899 */ /* 0x000fe200080006ff */
[----:B------:R-:W-:Y:S02]  /*1d50*/  UMOV UR13, URZ ;  /* 0x000000ff000d7c82 */ /* 0x000fe40008000000 */
[----:B------:R1:W2:Y:S01]  /*1d60*/  SYNCS.PHASECHK.TRANS64.TRYWAIT P0, [UR4+0xd8], R0 ;  /* 0x0000d800ff0075a7 */ /* 0x0002a20008001104 */
[----:B------:R-:W-:Y:S08]  /*1d70*/  BRA.U !UP0, `(.L_x_26) ;  /* 0x0000000108c47547 */ /* 0x000ff0000b800000 */
[----:B------:R-:W-:Y:S01]  /*1d80*/  UMOV UR7, URZ ;  /* 0x000000ff00077c82 */ /* 0x000fe20008000000 */
[----:B------:R-:W-:-:S05]  /*1d90*/  UMOV UR4, UR5 ;  /* 0x0000000500047c82 */ /* 0x000fca0008000000 */
.L_x_32:
[----:B------:R-:W-:Y:S01]  /*1da0*/  ULEA UR33, UR4, UR6, 0x3 ;  /* 0x0000000604217291 */ /* 0x000fe2000f8e18ff */
[----:B------:R-:W-:Y:S01]  /*1db0*/  @!P3 MOV R2, 0x2000 ;  /* 0x000020000002b802 */ /* 0x000fe20000000f00 */
[----:B--2-4-:R-:W-:Y:S10]  /*1dc0*/  @P0 BRA `(.L_x_27) ;  /* 0x00000000000c0947 */ /* 0x014ff40003800000 */
[----:B------:R-:W-:-:S04]  /*1dd0*/  SHF.L.U32 R3, R12, 0x1f, RZ ;  /* 0x0000001f0c037819 */ /* 0x000fc800000006ff */
[----:B------:R-:W2:Y:S02]  /*1de0*/  SYNCS.PHASECHK.TRANS64.TRYWAIT P0, [UR33+0xd8], R3 ;  /* 0x0000d803ff0075a7 */ /* 0x000ea40008001121 */
[----:B--2---:R-:W-:Y:S05]  /*1df0*/  @!P0 BRA `(.L_x_28) ;  /* 0x0000005800b08947 */ /* 0x004fea0003800000 */
.L_x_27:
[----:B------:R2:W-:Y:S01]  /*1e00*/  @!P3 SYNCS.ARRIVE.TRANS64 RZ, [UR33], R2 ;  /* 0x00000002ffffb9a7 */ /* 0x0005e20008000021 */
[----:B------:R-:W-:-:S04]  /*1e10*/  ULOP3.LUT UR5, UR26, 0x2, URZ, 0xfc, !UPT ;  /* 0x000000021a057892 */ /* 0x000fc8000f8efcff */
[----:B------:R-:W-:-:S09]  /*1e20*/  UISETP.NE.AND UP0, UPT, UR5, 0x2, UPT ;  /* 0x000000020500788c */ /* 0x000fd2000bf05270 */
[----:B------:R-:W-:Y:S05]  /*1e30*/  BRA.U UP0, `(.L_x_29) ;  /* 0x0000000100047547 */ /* 0x000fea000b800000 */
[----:B------:R-:W-:Y:S05]  /*1e40*/  BPT.TRAP 0x1 ;  /* 0x000000040000795c */ /* 0x000fea0000300000 */
.L_x_29:
[----:B------:R-:W-:Y:S04]  /*1e50*/  BSSY.RECONVERGENT B0, `(.L_x_30) ;  /* 0x0000003000007945 */ /* 0x000fe80003800200 */
[----:B------:R-:W-:Y:S05]  /*1e60*/  @P2 BRA `(.L_x_31) ;  /* 0x0000000000042947 */ /* 0x000fea0003800000 */
[----:B------:R-:W-:Y:S05]  /*1e70*/  BPT.TRAP 0x1 ;  /* 0x000000040000795c */ /* 0x000fea0000300000 */
.L_x_31:
[----:B------:R-:W-:Y:S05]  /*1e80*/  BSYNC.RECONVERGENT B0 ;  /* 0x0000000000007941 */ /* 0x000fea0003800200 */
.L_x_30:
[----:B------:R-:W-:Y:S02]  /*1e90*/  UIADD3 UR5, UPT, UPT, UR4, 0x1, URZ ;  /* 0x0000000104057890 */ /* 0x000fe4000fffe0ff */
[----:B------:R-:W-:Y:S02]  /*1ea0*/  USHF.L.U32 UR4, UR4, 0xc, URZ ;  /* 0x0000000c04047899 */ /* 0x000fe400080006ff */
[----:B------:R-:W-:Y:S02]  /*1eb0*/  UISETP.NE.AND UP0, UPT, UR5, 0x1b, UPT ;  /* 0x0000001b0500788c */ /* 0x000fe4000bf05270 */
[----:B------:R-:W-:Y:S02]  /*1ec0*/  USHF.L.U32 UR34, UR7, 0x6, URZ ;  /* 0x0000000607227899 */ /* 0x000fe400080006ff */
[----:B------:R-:W-:Y:S02]  /*1ed0*/  USEL UR9, URZ, 0x1, UP0 ;  /* 0x00000001ff097887 */ /* 0x000fe40008000000 */
[----:B------:R-:W-:-:S02]  /*1ee0*/  USEL UR5, UR5, URZ, UP0 ;  /* 0x000000ff05057287 */ /* 0x000fc40008000000 */
[----:B------:R-:W-:Y:S02]  /*1ef0*/  UIADD3 UR14, UP0, UPT, UR30, 0x180, URZ ;  /* 0x000001801e0e7890 */ /* 0x000fe4000ff1e0ff */
[----:B------:R-:W-:Y:S01]  /*1f00*/  ULEA UR8, UR5, UR6, 0x3 ;  /* 0x0000000605087291 */ /* 0x000fe2000f8e18ff */
[----:B------:R-:W-:Y:S01]  /*1f10*/  LOP3.LUT R12, R12, UR9, RZ, 0x3c, !PT ;  /* 0x000000090c0c7c12 */ /* 0x000fe2000f8e3cff */
[----:B------:R-:W-:Y:S02]  /*1f20*/  UIADD3 UR7, UPT, UPT, UR7, 0x1, URZ ;  /* 0x0000000107077890 */ /* 0x000fe4000fffe0ff */
[----:B------:R-:W-:Y:S01]  /*1f30*/  UIADD3 UR16, UP1, UPT, UR30, 0x80, URZ ;  /* 0x000000801e107890 */ /* 0x000fe2000ff3e0ff */
[----:B-1----:R-:W-:Y:S01]  /*1f40*/  SHF.L.U32 R0, R12, 0x1f, RZ ;  /* 0x0000001f0c007819 */ /* 0x002fe200000006ff */
[----:B------:R-:W-:Y:S02]  /*1f50*/  ULOP3.LUT UR32, UR28, UR4, URZ, 0xfc, !UPT ;  /* 0x000000041c207292 */ /* 0x000fe4000f8efcff */
[----:B------:R-:W-:Y:S01]  /*1f60*/  UIADD3.X UR15, UPT, UPT, URZ, UR31, URZ, UP0, !UPT ;  /* 0x0000001fff0f7290 */ /* 0x000fe200087fe4ff */
[----:B------:R3:W4:Y:S01]  /*1f70*/  SYNCS.PHASECHK.TRANS64.TRYWAIT P0, [UR8+0xd8], R0 ;  /* 0x0000d800ff0075a7 */ /* 0x0007220008001108 */
[----:B------:R-:W-:-:S02]  /*1f80*/  ULOP3.LUT UR8, UR27, UR4, URZ, 0xfc, !UPT ;  /* 0x000000041b087292 */ /* 0x000fc4000f8efcff */
[----:B------:R-:W-:Y:S02]  /*1f90*/  UISETP.NE.AND UP0, UPT, UR7, UR25, UPT ;  /* 0x000000190700728c */ /* 0x000fe4000bf05270 */
[----:B------:R-:W-:Y:S02]  /*1fa0*/  UIADD3.X UR17, UPT, UPT, URZ, UR31, URZ, UP1, !UPT ;  /* 0x0000001fff117290 */ /* 0x000fe40008ffe4ff */
[----:B------:R-:W-:Y:S02]  /*1fb0*/  UIADD3 UR32, UPT, UPT, UR6, 0x2600, UR32 ;  /* 0x0000260006207890 */ /* 0x000fe4000fffe020 */
[----:B------:R-:W-:Y:S02]  /*1fc0*/  UPRMT UR13, URZ, 0x5410, UR24 ;  /* 0x00005410ff0d7896 */ /* 0x000fe40008000018 */
[----:B------:R-:W-:Y:S02]  /*1fd0*/  UIADD3 UR8, UPT, UPT, UR6, 0x1d600, UR8 ;  /* 0x0001d60006087890 */ /* 0x000fe4000fffe008 */
[----:B------:R-:W-:Y:S01]  /*1fe0*/  UPRMT UR4, URZ, 0x5410, UR21 ;  /* 0x00005410ff047896 */ /* 0x000fe20008000015 */
[----:B------:R-:W-:Y:S01]  /*1ff0*/  UMOV UR18, 0x0 ;  /* 0x0000000000127882 */ /* 0x000fe20000000000 */
[----:B------:R-:W-:Y:S01]  /*2000*/  UMOV UR19, 0x10000000 ;  /* 0x1000000000137882 */ /* 0x000fe20000000000 */
[----:B------:R-:W-:Y:S01]  /*2010*/  UMOV UR12, UR36 ;  /* 0x00000024000c7c82 */ /* 0x000fe20008000000 */
[----:B------:R-:W-:Y:S01]  /*2020*/  UMOV UR9, UR33 ;  /* 0x0000002100097c82 */ /* 0x000fe20008000000 */
[----:B------:R-:W-:Y:S01]  /*2030*/  UMOV UR10, UR34 ;  /* 0x00000022000a7c82 */ /* 0x000fe20008000000 */
[----:B------:R1:W-:Y:S03]  /*2040*/  UTMALDG.3D.MULTICAST [UR32], [UR16], UR13, desc[UR18] ;  /* 0x00001220100073b4 */ /* 0x0003e6000801180d */
[----:B------:R2:W-:Y:S01]  /*2050*/  UTMALDG.3D.MULTICAST [UR8], [UR14], UR4, desc[UR18] ;  /* 0x000012080e0073b4 */ /* 0x0005e20008011804 */
[----:B-1----:R-:W-:Y:S01]  /*2060*/  UMOV UR13, UR25 ;  /* 0x00000019000d7c82 */ /* 0x002fe20008000000 */
[----:B--2---:R-:W-:Y:S01]  /*2070*/  UMOV UR4, UR5 ;  /* 0x0000000500047c82 */ /* 0x004fe20008000000 */
[----:B---3--:R-:W-:Y:S05]  /*2080*/  BRA.U UP0, `(.L_x_32) ;  /* 0xfffffffd00447547 */ /* 0x008fea000b83ffff */
.L_x_26:
[----:B------:R-:W-:Y:S01]  /*2090*/  ULEA UR4, UR5, UR6, 0x3 ;  /* 0x0000000605047291 */ /* 0x000fe2000f8e18ff */
[----:B-1----:R-:W-:Y:S01]  /*20a0*/  SHF.L.U32 R0, R12, 0x1f, RZ ;  /* 0x0000001f0c007819 */ /* 0x002fe200000006ff */
[----:B------:R-:W-:Y:S01]  /*20b0*/  @!P1 SYNCS.ARRIVE.TRANS64.A1T0 RZ, [UR6+0x1c8], RZ ;  /* 0x0001c8ffffff99a7 */ /* 0x000fe20008100006 */
[----:B------:R-:W-:-:S06]  /*20c0*/  UISETP.GT.AND UP0, UPT, UR43, UR42, UPT ;  /* 0x0000002a2b00728c */ /* 0x000fcc000bf04270 */
[----:B--2-4-:R1:W2:Y:S03]  /*20d0*/  SYNCS.PHASECHK.TRANS64.TRYWAIT P0, [UR4+0xd8], R0 ;  /* 0x0000d800ff0075a7 */ /* 0x0142a60008001104 */
[----:B------:R-:W-:Y:S05]  /*20e0*/  BRA.U !UP0, `(.L_x_33) ;  /* 0x0000000108c87547 */ /* 0x000fea000b800000 */
[----:B------:R-:W-:Y:S01]  /*20f0*/  UIADD3 UR29, UPT, UPT, UR47, UR13, URZ ;  /* 0x0000000d2f1d7290 */ /* 0x000fe2000fffe0ff */
[----:B------:R-:W-:-:S11]  /*2100*/  UMOV UR4, UR5 ;  /* 0x0000000500047c82 */ /* 0x000fd60008000000 */
.L_x_39:
[----:B------:R-:W-:Y:S01]  /*2110*/  ULEA UR17, UR4, UR6, 0x3 ;  /* 0x0000000604117291 */ /* 0x000fe2000f8e18ff */
[----:B--2---:R-:W-:Y:S01]  /*2120*/  @!P3 MOV R2, 0x2000 ;  /* 0x000020000002b802 */ /* 0x004fe20000000f00 */
[----:B--2-4-:R-:W-:Y:S10]  /*2130*/  @P0 BRA `(.L_x_34) ;  /* 0x00000000000c0947 */ /* 0x014ff40003800000 */
[----:B------:R-:W-:-:S04]  /*2140*/  SHF.L.U32 R3, R12, 0x1f, RZ ;  /* 0x0000001f0c037819 */ /* 0x000fc800000006ff */
[----:B------:R-:W2:Y:S02]  /*2150*/  SYNCS.PHASECHK.TRANS64.TRYWAIT P0, [UR17+0xd8], R3 ;  /* 0x0000d803ff0075a7 */ /* 0x000ea40008001111 */
[----:B--2---:R-:W-:Y:S05]  /*2160*/  @!P0 BRA `(.L_x_35) ;  /* 0x0000005400ec8947 */ /* 0x004fea0003800000 */
.L_x_34:
[----:B------:R2:W-:Y:S01]  /*2170*/  @!P3 SYNCS.ARRIVE.TRANS64 RZ, [UR17], R2 ;  /* 0x00000002ffffb9a7 */ /* 0x0005e20008000011 */
[----:B------:R-:W-:-:S04]  /*2180*/  ULOP3.LUT UR5, UR26, 0x2, URZ, 0xfc, !UPT ;  /* 0x000000021a057892 */ /* 0x000fc8000f8efcff */
[----:B------:R-:W-:-:S09]  /*2190*/  UISETP.NE.AND UP0, UPT, UR5, 0x2, UPT ;  /* 0x000000020500788c */ /* 0x000fd2000bf05270 */
[----:B------:R-:W-:Y:S05]  /*21a0*/  BRA.U UP0, `(.L_x_36) ;  /* 0x0000000100047547 */ /* 0x000fea000b800000 */
[----:B------:R-:W-:Y:S05]  /*21b0*/  BPT.TRAP 0x1 ;  /* 0x000000040000795c */ /* 0x000fea0000300000 */
.L_x_36:
[----:B------:R-:W-:Y:S04]  /*21c0*/  BSSY.RECONVERGENT B0, `(.L_x_37) ;  /* 0x0000003000007945 */ /* 0x000fe80003800200 */
[----:B------:R-:W-:Y:S05]  /*21d0*/  @P2 BRA `(.L_x_38) ;  /* 0x0000000000042947 */ /* 0x000fea0003800000 */
[----:B------:R-:W-:Y:S05]  /*21e0*/  BPT.TRAP 0x1 ;  /* 0x000000040000795c */ /* 0x000fea0000300000 */
.L_x_38:
[----:B------:R-:W-:Y:S05]  /*21f0*/  BSYNC.RECONVERGENT B0 ;  /* 0x0000000000007941 */ /* 0x000fea0003800200 */
.L_x_37:
        /* <DEDUP_REMOVED lines=17> */
[----:B------:R-:W-:Y:S02]  /*2310*/  UIADD3 UR16, UPT, UPT, UR6, 0x2600, UR16 ;  /* 0x0000260006107890 */ /* 0x000fe4000fffe010 */
[----:B------:R-:W-:Y:S02]  /*2320*/  UIADD3.X UR15, UPT, UPT, URZ, UR31, URZ, UP1, !UPT ;  /* 0x0000001fff0f7290 */ /* 0x000fe40008ffe4ff */
        /* <DEDUP_REMOVED lines=8> */
[----:B------:R-:W-:Y:S01]  /*23b0*/  UMOV UR9, UR17 ;  /* 0x0000001100097c82 */ /* 0x000fe20008000000 */
[----:B------:R-:W-:Y:S01]  /*23c0*/  UMOV UR10, UR18 ;  /* 0x00000012000a7c82 */ /* 0x000fe20008000000 */
[----:B------:R-:W-:Y:S01]  /*23d0*/  UTMALDG.3D.MULTICAST [UR16], [UR14], UR7, desc[UR32] ;  /* 0x000020100e0073b4 */ /* 0x000fe20008011807 */
[----:B------:R1:W-:Y:S02]  /*23e0*/  UTMALDG.3D.MULTICAST [UR8], [UR22], UR4, desc[UR32] ;  /* 0x00002008160073b4 */ /* 0x0003e40008011804 */
[----:B-1----:R-:W-:Y:S01]  /*23f0*/  UMOV UR4, UR5 ;  /* 0x0000000500047c82 */ /* 0x002fe20008000000 */
[----:B---3--:R-:W-:Y:S05]  /*2400*/  BRA.U UP0, `(.L_x_39) ;  /* 0xfffffffd00407547 */ /* 0x008fea000b83ffff */
.L_x_33:
[C---:B------:R-:W-:Y:S01]  /*2410*/  LEA R3, R11.reuse, UR6, 0x3 ;  /* 0x000000060b037c11 */ /* 0x040fe2000f8e18ff */
[----:B------:R-:W-:Y:S01]  /*2420*/  NOP ;  /* 0x0000000000007918 */ /* 0x000fe20000000000 */
[----:B-1----:R-:W-:Y:S02]  /*2430*/  SHF.L.U32 R0, R10, 0x1f, RZ ;  /* 0x0000001f0a007819 */ /* 0x002fe400000006ff */
[----:B------:R-:W-:Y:S02]  /*2440*/  LEA R4, R11, UR6, 0x4 ;  /* 0x000000060b047c11 */ /* 0x000fe4000f8e20ff */
[----:B--2-4-:R-:W1:Y:S02]  /*2450*/  SYNCS.PHASECHK.TRANS64.TRYWAIT P0, [R3+URZ+0x1d0], R0 ;  /* 0x0001d000030075a7 */ /* 0x014e6400080011ff */
[----:B-1----:R-:W-:Y:S05]  /*2460*/  @!P0 BRA `(.L_x_40) ;  /* 0x0000005400448947 */ /* 0x002fea0003800000 */
.L_x_129:
[----:B------:R-:W2:Y:S01]  /*2470*/  LDS.128 R4, [R4+0x260] ;  /* 0x0002600004047984 */ /* 0x000ea20000000c00 */
[----:B------:R-:W-:Y:S01]  /*2480*/  UISETP.GE.AND UP0, UPT, UR40, 0x1, UPT ;  /* 0x000000012800788c */ /* 0x000fe2000bf06270 */
[----:B------:R-:W-:Y:S01]  /*2490*/  @!PT LDS RZ, [RZ] ;  /* 0x00000000fffff984 */ /* 0x000fe20000000800 */
[----:B------:R-:W-:Y:S01]  /*24a0*/  @!PT LDS RZ, [RZ] ;  /* 0x00000000fffff984 */ /* 0x000fe20000000800 */
[----:B------:R-:W-:Y:S01]  /*24b0*/  @!PT LDS RZ, [RZ] ;  /* 0x00000000fffff984 */ /* 0x000fe20000000800 */
[----:B------:R-:W-:Y:S01]  /*24c0*/  @!PT LDS RZ, [RZ] ;  /* 0x00000000fffff984 */ /* 0x000fe20000000800 */
[----:B------:R3:W-:Y:S06]  /*24d0*/  MEMBAR.ALL.CTA ;  /* 0x0000000000007992 */ /* 0x0007ec0000008000 */
[----:B---3--:R-:W3:Y:S01]  /*24e0*/  FENCE.VIEW.ASYNC.S ;  /* 0x00000000000073c6 */ /* 0x008ee20000000000 */
[----:B--2---:R-:W-:-:S13]  /*24f0*/  LOP3.LUT P0, RZ, R6, 0x1, RZ, 0xc0, !PT ;  /* 0x0000000106ff7812 */ /* 0x004fda000780c0ff */
[----:B---3--:R-:W-:Y:S01]  /*2500*/  VOTEU.ANY UP1, P0 ;  /* 0x0000000000ff7886 */ /* 0x008fe20000020100 */
[----:B------:R-:W-:-:S13]  /*2510*/  PLOP3.LUT P0, PT, PT, PT, UP1, 0x80, 0x8 ;  /* 0x000000000008781c */ /* 0x000fda0003f0f018 */
[----:B-1----:R-:W-:Y:S02]  /*2520*/  @P0 LOP3.LUT R0, R5, 0xffff, RZ, 0xc0, !PT ;  /* 0x0000ffff05000812 */ /* 0x002fe400078ec0ff */
[----:B------:R-:W-:Y:S02]  /*2530*/  @P0 MOV R2, R4 ;  /* 0x0000000400020202 */ /* 0x000fe40000000f00 */
[----:B------:R-:W-:Y:S01]  /*2540*/  @P0 R2UR UR7, R0 ;  /* 0x00000000000702ca */ /* 0x000fe200000e0000 */
[----:B------:R-:W-:Y:S01]  /*2550*/  VIADD R0, R3, 0x1e0 ;  /* 0x000001e003007836 */ /* 0x000fe20000000000 */
[----:B------:R-:W-:Y:S02]  /*2560*/  @P0 SHF.R.U32.HI R4, RZ, 0x10, R5 ;  /* 0x00000010ff040819 */ /* 0x000fe40000011605 */
[----:B------:R-:W-:Y:S02]  /*2570*/  @P0 R2UR UR8, R2 ;  /* 0x00000000020802ca */ /* 0x000fe400000e0000 */
[----:B------:R-:W-:-:S02]  /*2580*/  PRMT R0, RZ, 0x654, R0 ;  /* 0x00000654ff007816 */ /* 0x000fc40000000000 */
[----:B------:R-:W-:Y:S02]  /*2590*/  @P0 R2UR UR4, R4 ;  /* 0x00000000040402ca */ /* 0x000fe400000e0000 */
[----:B------:R1:W-:Y:S03]  /*25a0*/  SYNCS.ARRIVE.TRANS64.RED.A1T0 RZ, [R0+URZ], RZ ;  /* 0x000000ff00ff79a7 */ /* 0x0003e600081004ff */
[----:B------:R-:W-:-:S04]  /*25b0*/  @UP1 UMOV UR37, UR7 ;  /* 0x0000000700251c82 */ /* 0x000fc80008000000 */
[----:B------:R-:W-:-:S04]  /*25c0*/  @UP1 UMOV UR38, UR8 ;  /* 0x0000000800261c82 */ /* 0x000fc80008000000 */
[----:B------:R-:W-:Y:S01]  /*25d0*/  @UP1 UMOV UR36, UR4 ;  /* 0x0000000400241c82 */ /* 0x000fe20008000000 */
[----:B------:R-:W-:Y:S05]  /*25e0*/  BRA.U !UP0, `(.L_x_41) ;  /* 0x0000000108d47547 */ /* 0x000fea000b800000 */
[----:B------:R-:W2:Y:S01]  /*25f0*/  LDCU.128 UR12, c[0x0][0xb10] ;  /* 0x00016200ff0c77ac */ /* 0x000ea20008000c00 */
[----:B------:R-:W3:Y:S01]  /*2600*/  LDCU UR29, c[0x0][0xb20] ;  /* 0x00016400ff1d77ac */ /* 0x000ee20008000800 */
[----:B------:R-:W4:Y:S01]  /*2610*/  LDCU UR20, c[0x0][0xb0c] ;  /* 0x00016180ff1477ac */ /* 0x000f220008000800 */
[----:B------:R-:W1:Y:S01]  /*2620*/  LDCU.64 UR10, c[0x0][0xb28] ;  /* 0x00016500ff0a77ac */ /* 0x000e620008000a00 */
[----:B------:R-:W-:Y:S02]  /*2630*/  UISETP.NE.AND UP3, UPT, UR40, 0x1, UPT ;  /* 0x000000012800788c */ /* 0x000fe4000bf65270 */
[----:B--2---:R-:W-:Y:S02]  /*2640*/  UIMAD.WIDE.U32 UR16, UR39, UR15, URZ ;  /* 0x0000000f271072a5 */ /* 0x004fe4000f8e00ff */
[----:B------:R-:W-:Y:S02]  /*2650*/  UIMAD.WIDE.U32 UR8, UR41, UR12, URZ ;  /* 0x0000000c290872a5 */ /* 0x000fe4000f8e00ff */
[----:B------:R-:W-:-:S02]  /*2660*/  UISETP.NE.AND UP0, UPT, UR14, 0x1, UPT ;  /* 0x000000010e00788c */ /* 0x000fc4000bf05270 */
[----:B------:R-:W-:Y:S01]  /*2670*/  UIMAD.WIDE.U32 UR22, UR37, UR15, URZ ;  /* 0x0000000f251672a5 */ /* 0x000fe2000f8e00ff */
[----:B------:R-:W-:Y:S02]  /*2680*/  UMOV UR16, UR17 ;  /* 0x0000001100107c82 */ /* 0x000fe40008000000 */
[----:B------:R-:W-:Y:S01]  /*2690*/  UMOV UR8, UR9 ;  /* 0x0000000900087c82 */ /* 0x000fe20008000000 */
[----:B---3--:R-:W-:Y:S02]  /*26a0*/  USHF.R.U32.HI UR16, URZ, UR29, UR16 ;  /* 0x0000001dff107299 */ /* 0x008fe40008011610 */
[----:B----4-:R-:W-:Y:S02]  /*26b0*/  UISETP.NE.AND UP2, UPT, UR20, 0x1, UPT ;  /* 0x000000011400788c */ /* 0x010fe4000bf45270 */
[----:B------:R-:W-:Y:S02]  /*26c0*/  USHF.R.U32.HI UR8, URZ, UR13, UR8 ;  /* 0x0000000dff087299 */ /* 0x000fe40008011608 */
[----:B------:R-:W-:-:S02]  /*26d0*/  USEL UR7, UR39, UR16, !UP0 ;  /* 0x0000001027077287 */ /* 0x000fc4000c000000 */
[----:B------:R-:W-:Y:S02]  /*26e0*/  USEL UR8, UR41, UR8, !UP2 ;  /* 0x0000000829087287 */ /* 0x000fe4000d000000 */
[----:B-1----:R-:W-:Y:S01]  /*26f0*/  UIMAD.WIDE.U32 UR16, UR7, UR10, URZ ;  /* 0x0000000a071072a5 */ /* 0x002fe2000f8e00ff */
[----:B------:R-:W-:Y:S01]  /*2700*/  UMOV UR4, UR23 ;  /* 0x0000001700047c82 */ /* 0x000fe20008000000 */
[----:B------:R-:W-:Y:S02]  /*2710*/  UIMAD.WIDE.U32 UR18, UR38, UR12, URZ ;  /* 0x0000000c261272a5 */ /* 0x000fe4000f8e00ff */
[----:B------:R-:W-:-:S03]  /*2720*/  UIMAD.WIDE.U32 UR22, UR8, UR10, URZ ;  /* 0x0000000a081672a5 */ /* 0x000fc6000f8e00ff */
[----:B------:R-:W-:Y:S01]  /*2730*/  UMOV UR16, UR17 ;  /* 0x0000001100107c82 */ /* 0x000fe20008000000 */
[----:B------:R-:W-:Y:S02]  /*2740*/  USHF.R.U32.HI UR4, URZ, UR29, UR4 ;  /* 0x0000001dff047299 */ /* 0x000fe40008011604 */
[----:B------:R-:W-:Y:S01]  /*2750*/  @UP3 USHF.R.U32.HI UR7, URZ, UR11, UR16 ;  /* 0x0000000bff073299 */ /* 0x000fe20008011610 */
[----:B------:R-:W-:Y:S01]  /*2760*/  UMOV UR18, UR19 ;  /* 0x0000001300127c82 */ /* 0x000fe20008000000 */
[----:B------:R-:W-:Y:S01]  /*2770*/  UMOV UR22, UR23 ;  /* 0x0000001700167c82 */ /* 0x000fe20008000000 */
[----:B------:R-:W-:Y:S02]  /*2780*/  USHF.R.U32.HI UR13, URZ, UR13, UR18 ;  /* 0x0000000dff0d7299 */ /* 0x000fe40008011612 */
[----:B------:R-:W-:Y:S02]  /*2790*/  USEL UR4, UR37, UR4, !UP0 ;  /* 0x0000000425047287 */ /* 0x000fe4000c000000 */
[----:B------:R-:W-:-:S02]  /*27a0*/  @UP3 USHF.R.U32.HI UR8, URZ, UR11, UR22 ;  /* 0x0000000bff083299 */ /* 0x000fc40008011616 */
[----:B------:R-:W-:Y:S02]  /*27b0*/  UIMAD UR9, UR40, UR7, URZ ;  /* 0x00000007280972a4 */ /* 0x000fe4000f8e02ff */
[----:B------:R-:W-:Y:S02]  /*27c0*/  USEL UR7, UR38, UR13, !UP2 ;  /* 0x0000000d26077287 */ /* 0x000fe4000d000000 */
[----:B------:R-:W-:Y:S02]  /*27d0*/  UIMAD UR12, UR40, UR8, URZ ;  /* 0x00000008280c72a4 */ /* 0x000fe4000f8e02ff */
[----:B------:R-:W-:Y:S02]  /*27e0*/  UISETP.GE.AND UP0, UPT, UR4, UR9, UPT ;  /* 0x000000090400728c */ /* 0x000fe4000bf06270 */
[----:B------:R-:W-:Y:S02]  /*27f0*/  UIMAD.WIDE.U32 UR16, UR4, UR10, URZ ;  /* 0x0000000a041072a5 */ /* 0x000fe4000f8e00ff */
[----:B------:R-:W-:-:S02]  /*2800*/  UISETP.GE.OR UP0, UPT, UR7, UR12, UP0 ;  /* 0x0000000c0700728c */ /* 0x000fc40008706670 */
        /* <DEDUP_REMOVED lines=19> */
.L_x_41:
[----:B------:R-:W2:Y:S02]  /*2940*/  LDCU UR4, c[0x0][0xb30] ;  /* 0x00016600ff0477ac */ /* 0x000ea40008000800 */
[----:B--2---:R-:W-:-:S09]  /*2950*/  UISETP.NE.AND UP0, UPT, UR4, 0x1, UPT ;  /* 0x000000010400788c */ /* 0x004fd2000bf05270 */
[----:B------:R-:W-:Y:S05]  /*2960*/  BRA.U UP0, `(.L_x_42) ;  /* 0x0000000100447547 */ /* 0x000fea000b800000 */
        /* <DEDUP_REMOVED lines=17> */
.L_x_42:
[----:B------:R-:W-:Y:S01]  /*2a80*/  VIADD R11, R11, 0x1 ;  /* 0x000000010b0b7836 */ /* 0x000fe20000000000 */
[----:B------:R-:W-:Y:S01]  /*2a90*/  PLOP3.LUT P1, PT, PT, PT, PT, 0x80, 0x8 ;  /* 0x000000000008781c */ /* 0x000fe20003f2f070 */
[----:B------:R-:W-:Y:S02]  /*2aa0*/  UIADD3 UR46, UPT, UPT, UR38, UR57, URZ ;  /* 0x00000039262e7290 */ /* 0x000fe4000fffe0ff */
[----:B------:R-:W-:Y:S01]  /*2ab0*/  UIADD3 UR45, UPT, UPT, UR37, UR60, URZ ;  /* 0x0000003c252d7290 */ /* 0x000fe2000fffe0ff */
[----:B------:R-:W-:-:S04]  /*2ac0*/  ISETP.NE.AND P0, PT, R11, 0x2, PT ;  /* 0x000000020b00780c */ /* 0x000fc80003f05270 */
[----:B-1----:R-:W-:Y:S02]  /*2ad0*/  SEL R0, RZ, 0x1, P0 ;  /* 0x00000001ff007807 */ /* 0x002fe40000000000 */
[----:B------:R-:W-:Y:S02]  /*2ae0*/  SEL R11, R11, RZ, P0 ;  /* 0x000000ff0b0b7207 */ /* 0x000fe40000000000 */
[----:B------:R-:W-:Y:S01]  /*2af0*/  LOP3.LUT R10, R10, R0, RZ, 0x3c, !PT ;  /* 0x000000000a0a7212 */ /* 0x000fe200078e3cff */
[----:B------:R-:W-:Y:S06]  /*2b00*/  BRA.U UP1, `(.L_x_43) ;  /* 0xfffffff101307547 */ /* 0x000fec000b83ffff */
[----:B------:R-:W-:Y:S01]  /*2b10*/  UIADD3 UR7, UPT, UPT, UR6, 0xd8, URZ ;  /* 0x000000d806077890 */ /* 0x000fe2000fffe0ff */
[----:B------:R-:W-:-:S03]  /*2b20*/  SHF.L.U32 R2, R12, 0x1f, RZ ;  /* 0x0000001f0c027819 */ /* 0x000fc600000006ff */
[----:B------:R-:W-:-:S09]  /*2b30*/  ULEA UR4, UR5, UR7, 0x3 ;  /* 0x0000000705047291 */ /* 0x000fd2000f8e18ff */
[----:B------:R-:W1:Y:S02]  /*2b40*/  SYNCS.PHASECHK.TRANS64.TRYWAIT P0, [UR4], R2 ;  /* 0x00000002ff0075a7 */ /* 0x000e640008001104 */
[----:B-1----:R-:W-:Y:S05]  /*2b50*/  @!P0 BRA `(.L_x_44) ;  /* 0x0000004c009c8947 */ /* 0x002fea0003800000 */
.L_x_131:
[----:B------:R-:W-:-:S04]  /*2b60*/  UIADD3 UR4, UPT, UPT, UR5, 0x1, URZ ;  /* 0x0000000105047890 */ /* 0x000fc8000fffe0ff */
[----:B------:R-:W-:-:S04]  /*2b70*/  UISETP.NE.AND UP0, UPT, UR4, 0x1b, UPT ;  /* 0x0000001b0400788c */ /* 0x000fc8000bf05270 */
[----:B------:R-:W-:Y:S02]  /*2b80*/  USEL UR6, URZ, 0x1, UP0 ;  /* 0x00000001ff067887 */ /* 0x000fe40008000000 */
[----:B------:R-:W-:-:S04]  /*2b90*/  USEL UR4, UR4, URZ, UP0 ;  /* 0x000000ff04047287 */ /* 0x000fc80008000000 */
[----:B------:R-:W-:Y:S01]  /*2ba0*/  ULEA UR5, UR4, UR7, 0x3 ;  /* 0x0000000704057291 */ /* 0x000fe2000f8e18ff */
[----:B-1----:R-:W-:-:S04]  /*2bb0*/  LOP3.LUT R2, R12, UR6, RZ, 0x3c, !PT ;  /* 0x000000060c027c12 */ /* 0x002fc8000f8e3cff */
[----:B------:R-:W-:-:S04]  /*2bc0*/  SHF.L.U32 R3, R2, 0x1f, RZ ;  /* 0x0000001f02037819 */ /* 0x000fc800000006ff */
[----:B------:R-:W1:Y:S02]  /*2bd0*/  SYNCS.PHASECHK.TRANS64.TRYWAIT P0, [UR5], R3 ;  /* 0x00000003ff0075a7 */ /* 0x000e640008001105 */
[----:B-1----:R-:W-:Y:S05]  /*2be0*/  @!P0 BRA `(.L_x_45) ;  /* 0x0000004c00908947 */ /* 0x002fea0003800000 */
.L_x_133:
[----:B------:R-:W-:-:S04]  /*2bf0*/  UIADD3 UR4, UPT, UPT, UR4, 0x1, URZ ;  /* 0x0000000104047890 */ /* 0x000fc8000fffe0ff */
[----:B------:R-:W-:-:S04]  /*2c00*/  UISETP.NE.AND UP0, UPT, UR4, 0x1b, UPT ;  /* 0x0000001b0400788c */ /* 0x000fc8000bf05270 */
[----:B------:R-:W-:Y:S02]  /*2c10*/  USEL UR6, URZ, 0x1, UP0 ;  /* 0x00000001ff067887 */ /* 0x000fe40008000000 */
[----:B------:R-:W-:-:S04]  /*2c20*/  USEL UR4, UR4, URZ, UP0 ;  /* 0x000000ff04047287 */ /* 0x000fc80008000000 */
[----:B------:R-:W-:Y:S01]  /*2c30*/  ULEA UR5, UR4, UR7, 0x3 ;  /* 0x0000000704057291 */ /* 0x000fe2000f8e18ff */
[----:B------:R-:W-:-:S04]  /*2c40*/  LOP3.LUT R2, R2, UR6, RZ, 0x3c, !PT ;  /* 0x0000000602027c12 */ /* 0x000fc8000f8e3cff */
[----:B-1----:R-:W-:-:S04]  /*2c50*/  SHF.L.U32 R3, R2, 0x1f, RZ ;  /* 0x0000001f02037819 */ /* 0x002fc800000006ff */
[----:B------:R-:W1:Y:S02]  /*2c60*/  SYNCS.PHASECHK.TRANS64.TRYWAIT P0, [UR5], R3 ;  /* 0x00000003ff0075a7 */ /* 0x000e640008001105 */
[----:B-1----:R-:W-:Y:S05]  /*2c70*/  @!P0 BRA `(.L_x_46) ;  /* 0x0000004c00848947 */ /* 0x002fea0003800000 */
.L_x_135:
        /* <DEDUP_REMOVED lines=9> */
.L_x_137:
        /* <DEDUP_REMOVED lines=9> */
.L_x_139:
        /* <DEDUP_REMOVED lines=9> */
.L_x_141:
        /* <DEDUP_REMOVED lines=9> */
.L_x_143:
        /* <DEDUP_REMOVED lines=9> */
.L_x_145:
        /* <DEDUP_REMOVED lines=9> */
.L_x_147:
        /* <DEDUP_REMOVED lines=9> */
.L_x_149:
        /* <DEDUP_REMOVED lines=9> */
.L_x_151:
        /* <DEDUP_REMOVED lines=9> */
.L_x_153:
        /* <DEDUP_REMOVED lines=9> */
.L_x_155:
        /* <DEDUP_REMOVED lines=9> */
.L_x_157:
        /* <DEDUP_REMOVED lines=9> */
.L_x_159:
        /* <DEDUP_REMOVED lines=9> */
.L_x_161:
        /* <DEDUP_REMOVED lines=9> */
.L_x_163:
        /* <DEDUP_REMOVED lines=9> */
.L_x_165:
        /* <DEDUP_REMOVED lines=9> */
.L_x_167:
        /* <DEDUP_REMOVED lines=9> */
.L_x_169:
        /* <DEDUP_REMOVED lines=9> */
.L_x_171:
        /* <DEDUP_REMOVED lines=9> */
.L_x_173:
        /* <DEDUP_REMOVED lines=9> */
.L_x_175:
        /* <DEDUP_REMOVED lines=9> */
.L_x_177:
        /* <DEDUP_REMOVED lines=9> */
.L_x_179:
        /* <DEDUP_REMOVED lines=9> */
.L_x_181:
[----:B------:R-:W-:-:S04]  /*3970*/  UIADD3 UR4, UPT, UPT, UR4, 0x1, URZ ;  /* 0x0000000104047890 */ /* 0x000fc8000fffe0ff */
[----:B------:R-:W-:-:S04]  /*3980*/  UISETP.NE.AND UP0, UPT, UR4, 0x1b, UPT ;  /* 0x0000001b0400788c */ /* 0x000fc8000bf05270 */
[----:B------:R-:W-:Y:S02]  /*3990*/  USEL UR5, URZ, 0x1, UP0 ;  /* 0x00000001ff057887 */ /* 0x000fe40008000000 */
[----:B------:R-:W-:-:S04]  /*39a0*/  USEL UR4, UR4, URZ, UP0 ;  /* 0x000000ff04047287 */ /* 0x000fc80008000000 */
[----:B------:R-:W-:Y:S01]  /*39b0*/  ULEA UR4, UR4, UR7, 0x3 ;  /* 0x0000000704047291 */ /* 0x000fe2000f8e18ff */
[----:B------:R-:W-:-:S04]  /*39c0*/  LOP3.LUT R2, R2, UR5, RZ, 0x3c, !PT ;  /* 0x0000000502027c12 */ /* 0x000fc8000f8e3cff */
[----:B------:R-:W-:Y:S01]  /*39d0*/  SHF.L.U32 R2, R2, 0x1f, RZ ;  /* 0x0000001f02027819 */ /* 0x000fe200000006ff */
[----:B-1----:R-:W-:-:S07]  /*39e0*/  IMAD.U32 R0, RZ, RZ, UR4 ;  /* 0x00000004ff007e24 */ /* 0x002fce000f8e00ff */
.L_x_70:
[----:B-1----:R1:W2:Y:S02]  /*39f0*/  SYNCS.PHASECHK.TRANS64.TRYWAIT P0, [R0+URZ], R2 ;  /* 0x00000002000075a7 */ /* 0x0022a400080011ff */
[----:B--2---:R-:W-:Y:S05]  /*3a00*/  @!P0 NANOSLEEP.SYNCS 0x989680 ;  /* 0x009896800000895d */ /* 0x004fea0003900000 */
[----:B------:R-:W2:Y:S02]  /*3a10*/  @!P0 SYNCS.PHASECHK.TRANS64 P0, [R0+URZ], R2 ;  /* 0x00000002000085a7 */ /* 0x000ea400080010ff */
[----:B--2---:R-:W-:Y:S05]  /*3a20*/  @P0 EXIT ;  /* 0x000000000000094d */ /* 0x004fea0003800000 */
[----:B------:R-:W-:Y:S05]  /*3a30*/  BRA `(.L_x_70) ;  /* 0xfffffffc00ec7947 */ /* 0x000fea000383ffff */
.L_x_23:
[----:B------:R-:W-:-:S04]  /*3a40*/  UISETP.NE.AND UP0, UPT, UR48, URZ, UPT ;  /* 0x000000ff3000728c */ /* 0x000fc8000bf05270 */
[----:B------:R-:W-:-:S09]  /*3a50*/  UISETP.NE.OR UP0, UPT, UR22, 0x1, UP0 ;  /* 0x000000011600788c */ /* 0x000fd20008705670 */
[----:B------:R-:W-:Y:S05]  /*3a60*/  BRA.U UP0, `(.L_x_71) ;  /* 0x0000000500487547 */ /* 0x000fea000b800000 */
[----:B------:R-:W-:Y:S01]  /*3a70*/  ISETP.GE.U32.AND P2, PT, R0, 0x4, PT ;  /* 0x000000040000780c */ /* 0x000fe20003f46070 */
[----:B------:R-:W-:Y:S01]  /*3a80*/  IMAD.MOV.U32 R12, RZ, RZ, 0x1 ;  /* 0x00000001ff0c7424 */ /* 0x000fe200078e00ff */
[----:B------:R-:W-:Y:S02]  /*3a90*/  CS2R R10, SRZ ;  /* 0x00000000000a7805 */ /* 0x000fe4000001ff00 */
[----:B------:R-:W-:Y:S01]  /*3aa0*/  CS2R R8, SRZ ;  /* 0x0000000000087805 */ /* 0x000fe2000001ff00 */
[----:B------:R-:W-:Y:S01]  /*3ab0*/  UMOV UR6, 0x400 ;  /* 0x0000040000067882 */ /* 0x000fe20000000000 */
[----:B------:R-:W-:Y:S01]  /*3ac0*/  UMOV UR5, URZ ;  /* 0x000000ff00057c82 */ /* 0x000fe20008000000 */
[----:B------:R-:W-:-:S12]  /*3ad0*/  ULEA UR6, UR48, UR6, 0x18 ;  /* 0x0000000630067291 */ /* 0x000fd8000f8ec0ff */
.L_x_75:
[----:B------:R-:W-:Y:S02]  /*3ae0*/  LEA R2, R8, UR6, 0x3 ;  /* 0x0000000608027c11 */ /* 0x000fe4000f8e18ff */
[----:B------:R-:W-:-:S03]  /*3af0*/  SHF.L.U32 R4, R9, 0x1f, RZ ;  /* 0x0000001f09047819 */ /* 0x000fc600000006ff */
[----:B------:R-:W-:Y:S01]  /*3b00*/  VIADD R5, R2, 0x240 ;  /* 0x0000024002057836 */ /* 0x000fe20000000000 */
[----:B------:R-:W2:Y:S02]  /*3b10*/  SYNCS.PHASECHK.TRANS64.TRYWAIT P0, [R2+URZ+0x230], R4 ;  /* 0x00023004020075a7 */ /* 0x000ea400080011ff */
[----:B--2---:R-:W-:Y:S05]  /*3b20*/  @!P0 BRA `(.L_x_72) ;  /* 0x0000004800188947 */ /* 0x004fea0003800000 */
.L_x_182:
[----:B------:R-:W-:Y:S01]  /*3b30*/  ULEA UR4, UR5, UR6, 0x3 ;  /* 0x0000000605047291 */ /* 0x000fe2000f8e18ff */
[----:B--2---:R-:W-:Y:S01]  /*3b40*/  PRMT R2, RZ, 0x654, R5 ;  /* 0x00000654ff027816 */ /* 0x004fe20000000005 */
[----:B------:R-:W-:Y:S01]  /*3b50*/  @!P2 IMAD.MOV.U32 R4, RZ, RZ, 0x10 ;  /* 0x00000010ff04a424 */ /* 0x000fe200078e00ff */
[----:B------:R-:W-:Y:S01]  /*3b60*/  SHF.L.U32 R5, R12, 0x1f, RZ ;  /* 0x0000001f0c057819 */ /* 0x000fe200000006ff */
[----:B------:R-:W-:Y:S01]  /*3b70*/  UIADD3 UR7, UPT, UPT, UR4, 0x1d0, URZ ;  /* 0x000001d004077890 */ /* 0x000fe2000fffe0ff */
[----:B------:R2:W-:Y:S05]  /*3b80*/  SYNCS.ARRIVE.TRANS64.RED.A1T0 RZ, [R2+URZ], RZ ;  /* 0x000000ff02ff79a7 */ /* 0x0005ea00081004ff */
[----:B------:R-:W-:Y:S01]  /*3b90*/  IMAD.U32 R6, RZ, RZ, UR7 ;  /* 0x00000007ff067e24 */ /* 0x000fe2000f8e00ff */
[----:B------:R-:W3:Y:S04]  /*3ba0*/  SYNCS.PHASECHK.TRANS64.TRYWAIT P0, [UR4+0x1e0], R5 ;  /* 0x0001e005ff0075a7 */ /* 0x000ee80008001104 */
[----:B------:R-:W-:Y:S01]  /*3bb0*/  PRMT R6, R0, 0x654, R6 ;  /* 0x0000065400067816 */ /* 0x000fe20000000006 */
[----:B--23--:R-:W-:Y:S06]  /*3bc0*/  @!P0 BRA `(.L_x_73) ;  /* 0x0000004800048947 */ /* 0x00cfec0003800000 */
.L_x_184:
[----:B------:R-:W-:Y:S01]  /*3bd0*/  ULEA UR8, UR5, UR6, 0x4 ;  /* 0x0000000605087291 */ /* 0x000fe2000f8e20ff */
[----:B------:R-:W-:Y:S01]  /*3be0*/  SEL R3, R6, R3, !P2 ;  /* 0x0000000306037207 */ /* 0x000fe20005000000 */
[----:B------:R-:W-:Y:S01]  /*3bf0*/  UIADD3 UR9, UPT, UPT, UR4, 0x1d0, URZ ;  /* 0x000001d004097890 */ /* 0x000fe2000fffe0ff */
[----:B--2---:R-:W-:Y:S01]  /*3c00*/  LEA R2, R11, UR6, 0x3 ;  /* 0x000000060b027c11 */ /* 0x004fe2000f8e18ff */
[----:B------:R-:W-:Y:S01]  /*3c10*/  UIADD3 UR8, UPT, UPT, UR8, 0x260, URZ ;  /* 0x0000026008087890 */ /* 0x000fe2000fffe0ff */
[----:B------:R2:W-:Y:S01]  /*3c20*/  @!P2 SYNCS.ARRIVE.TRANS64.RED RZ, [R3+URZ], R4 ;  /* 0x0000000403ffa9a7 */ /* 0x0005e200080004ff */
[----:B------:R-:W-:Y:S01]  /*3c30*/  UIADD3 UR4, UPT, UPT, UR5, 0x1, URZ ;  /* 0x0000000105047890 */ /* 0x000fe2000fffe0ff */
[----:B------:R-:W-:-:S03]  /*3c40*/  VIADD R8, R8, 0x1 ;  /* 0x0000000108087836 */ /* 0x000fc60000000000 */
[----:B------:R-:W-:Y:S02]  /*3c50*/  UISETP.NE.AND UP0, UPT, UR4, 0x2, UPT ;  /* 0x000000020400788c */ /* 0x000fe4000bf05270 */
[----:B------:R-:W-:Y:S01]  /*3c60*/  ISETP.NE.AND P0, PT, R8, 0x2, PT ;  /* 0x000000020800780c */ /* 0x000fe20003f05270 */
[----:B------:R-:W-:Y:S06]  /*3c70*/  UGETNEXTWORKID.BROADCAST [UR8], [UR9] ;  /* 0x00000000080073ca */ /* 0x000fec0008000100 */
[----:B------:R-:W-:Y:S02]  /*3c80*/  USEL UR7, URZ, 0x1, UP0 ;  /* 0x00000001ff077887 */ /* 0x000fe40008000000 */
[----:B------:R-:W-:-:S04]  /*3c90*/  USEL UR5, UR4, URZ, UP0 ;  /* 0x000000ff04057287 */ /* 0x000fc80008000000 */
[----:B------:R-:W-:Y:S02]  /*3ca0*/  LOP3.LUT R12, R12, UR7, RZ, 0x3c, !PT ;  /* 0x000000070c0c7c12 */ /* 0x000fe4000f8e3cff */
[----:B--2---:R-:W-:-:S04]  /*3cb0*/  SHF.L.U32 R4, R10, 0x1f, RZ ;  /* 0x0000001f0a047819 */ /* 0x004fc800000006ff */
[----:B------:R-:W2:Y:S02]  /*3cc0*/  SYNCS.PHASECHK.TRANS64.TRYWAIT P1, [R2+URZ+0x1d0], R4 ;  /* 0x0001d004020075a7 */ /* 0x000ea400080211ff */
[----:B--2---:R-:W-:Y:S05]  /*3cd0*/  @!P1 BRA `(.L_x_74) ;  /* 0x0000004400d89947 */ /* 0x004fea0003800000 */
.L_x_185:
[C---:B--2---:R-:W-:Y:S01]  /*3ce0*/  LEA R4, R11.reuse, UR6, 0x4 ;  /* 0x000000060b047c11 */ /* 0x044fe2000f8e20ff */
[----:B------:R-:W-:Y:S01]  /*3cf0*/  VIADD R2, R2, 0x1e0 ;  /* 0x000001e002027836 */ /* 0x000fe20000000000 */
[----:B------:R-:W-:Y:S01]  /*3d00*/  SEL R8, R8, RZ, P0 ;  /* 0x000000ff08087207 */ /* 0x000fe20000000000 */
[----:B------:R-:W-:-:S03]  /*3d10*/  VIADD R11, R11, 0x1 ;  /* 0x000000010b0b7836 */ /* 0x000fc60000000000 */
[----:B------:R-:W2:Y:S01]  /*3d20*/  LDS.128 R4, [R4+0x260] ;  /* 0x0002600004047984 */ /* 0x000ea20000000c00 */
[----:B------:R-:W-:Y:S02]  /*3d30*/  PRMT R2, RZ, 0x654, R2 ;  /* 0x00000654ff027816 */ /* 0x000fe40000000002 */
[C---:B------:R-:W-:Y:S01]  /*3d40*/  ISETP.NE.AND P1, PT, R11.reuse, 0x2, PT ;  /* 0x000000020b00780c */ /* 0x040fe20003f25270 */
[----:B------:R-:W-:Y:S01]  /*3d50*/  @!PT LDS RZ, [RZ] ;  /* 0x00000000fffff984 */ /* 0x000fe20000000800 */
[----:B------:R-:W-:Y:S01]  /*3d60*/  @!PT LDS RZ, [RZ] ;  /* 0x00000000fffff984 */ /* 0x000fe20000000800 */
[----:B------:R-:W-:Y:S01]  /*3d70*/  @!PT LDS RZ, [RZ] ;  /* 0x00000000fffff984 */ /* 0x000fe20000000800 */
[----:B------:R-:W-:Y:S01]  /*3d80*/  @!PT LDS RZ, [RZ] ;  /* 0x00000000fffff984 */ /* 0x000fe20000000800 */
[----:B------:R3:W-:Y:S06]  /*3d90*/  MEMBAR.ALL.CTA ;  /* 0x0000000000007992 */ /* 0x0007ec0000008000 */
[----:B---3--:R-:W3:Y:S01]  /*3da0*/  FENCE.VIEW.ASYNC.S ;  /* 0x00000000000073c6 */ /* 0x008ee20000000000 */
[----:B------:R-:W-:Y:S01]  /*3db0*/  SEL R11, R11, RZ, P1 ;  /* 0x000000ff0b0b7207 */ /* 0x000fe20000800000 */
[----:B---3--:R3:W-:Y:S01]  /*3dc0*/  SYNCS.ARRIVE.TRANS64.RED.A1T0 RZ, [R2+URZ], RZ ;  /* 0x000000ff02ff79a7 */ /* 0x0087e200081004ff */
[----:B--2---:R-:W-:-:S02]  /*3dd0*/  LOP3.LUT P3, RZ, R6, 0x1, RZ, 0xc0, !PT ;  /* 0x0000000106ff7812 */ /* 0x004fc4000786c0ff */
[----:B------:R-:W-:-:S04]  /*3de0*/  SEL R4, RZ, 0x1, P1 ;  /* 0x00000001ff047807 */ /* 0x000fc80000800000 */
[----:B------:R-:W-:Y:S02]  /*3df0*/  LOP3.LUT R10, R10, R4, RZ, 0x3c, !PT ;  /* 0x000000040a0a7212 */ /* 0x000fe400078e3cff */
[----:B---3--:R-:W-:-:S04]  /*3e00*/  SEL R2, RZ, 0x1, P0 ;  /* 0x00000001ff027807 */ /* 0x008fc80000000000 */
[----:B------:R-:W-:Y:S01]  /*3e10*/  LOP3.LUT R9, R9, R2, RZ, 0x3c, !PT ;  /* 0x0000000209097212 */ /* 0x000fe200078e3cff */
[----:B------:R-:W-:Y:S06]  /*3e20*/  @P3 BRA `(.L_x_75) ;  /* 0xfffffffc002c3947 */ /* 0x000fec000383ffff */
[----:B------:R-:W-:Y:S01]  /*3e30*/  ULEA UR4, UR5, UR6, 0x3 ;  /* 0x0000000605047291 */ /* 0x000fe2000f8e18ff */
[----:B------:R-:W-:-:S08]  /*3e40*/  SHF.L.U32 R2, R12, 0x1f, RZ ;  /* 0x0000001f0c027819 */ /* 0x000fd000000006ff */
[----:B------:R-:W2:Y:S02]  /*3e50*/  SYNCS.PHASECHK.TRANS64 P0, [UR4+0x1e0], R2 ;  /* 0x0001e002ff0075a7 */ /* 0x000ea40008001004 */
[----:B--2---:R-:W-:Y:S05]  /*3e60*/  @P0 BRA `(.L_x_76) ;  /* 0x0000000000080947 */ /* 0x004fea0003800000 */
[----:B------:R-:W2:Y:S02]  /*3e70*/  SYNCS.PHASECHK.TRANS64.TRYWAIT P0, [UR4+0x1e0], R2 ;  /* 0x0001e002ff0075a7 */ /* 0x000ea40008001104 */
[----:B--2---:R-:W-:Y:S05]  /*3e80*/  @!P0 BRA `(.L_x_77) ;  /* 0x0000004400808947 */ /* 0x004fea0003800000 */
.L_x_76:
[----:B------:R-:W-:-:S04]  /*3e90*/  UIADD3 UR7, UPT, UPT, UR5, 0x1, URZ ;  /* 0x0000000105077890 */ /* 0x000fc8000fffe0ff */
[----:B------:R-:W-:-:S04]  /*3ea0*/  UISETP.NE.AND UP0, UPT, UR7, 0x2, UPT ;  /* 0x000000020700788c */ /* 0x000fc8000bf05270 */
[----:B------:R-:W-:Y:S02]  /*3eb0*/  USEL UR8, URZ, 0x1, UP0 ;  /* 0x00000001ff087887 */ /* 0x000fe40008000000 */
[----:B------:R-:W-:-:S04]  /*3ec0*/  USEL UR7, UR7, URZ, UP0 ;  /* 0x000000ff07077287 */ /* 0x000fc80008000000 */
[----:B------:R-:W-:Y:S01]  /*3ed0*/  ULEA UR7, UR7, UR6, 0x3 ;  /* 0x0000000607077291 */ /* 0x000fe2000f8e18ff */
[----:B--2---:R-:W-:-:S04]  /*3ee0*/  LOP3.LUT R2, R12, UR8, RZ, 0x3c, !PT ;  /* 0x000000080c027c12 */ /* 0x004fc8000f8e3cff */
[----:B------:R-:W-:-:S04]  /*3ef0*/  SHF.L.U32 R0, R2, 0x1f, RZ ;  /* 0x0000001f02007819 */ /* 0x000fc800000006ff */
[----:B------:R-:W2:Y:S02]  /*3f00*/  SYNCS.PHASECHK.TRANS64 P0, [UR7+0x1e0], R0 ;  /* 0x0001e000ff0075a7 */ /* 0x000ea40008001007 */
[----:B-12---:R-:W-:Y:S05]  /*3f10*/  @P0 EXIT ;  /* 0x000000000000094d */ /* 0x006fea0003800000 */
[----:B------:R-:W-:Y:S02]  /*3f20*/  SHF.L.U32 R2, R2, 0x1f, RZ ;  /* 0x0000001f02027819 */ /* 0x000fe400000006ff */
[----:B------:R-:W-:-:S07]  /*3f30*/  MOV R0, UR7 ;  /* 0x0000000700007c02 */ /* 0x000fce0008000f00 */
.L_x_78:
[----:B-1----:R1:W2:Y:S02]  /*3f40*/  SYNCS.PHASECHK.TRANS64.TRYWAIT P0, [R0+URZ+0x1e0], R2 ;  /* 0x0001e002000075a7 */ /* 0x0022a400080011ff */
[----:B--2---:R-:W-:Y:S05]  /*3f50*/  @!P0 NANOSLEEP.SYNCS 0x989680 ;  /* 0x009896800000895d */ /* 0x004fea0003900000 */
[----:B------:R-:W2:Y:S02]  /*3f60*/  @!P0 SYNCS.PHASECHK.TRANS64 P0, [R0+URZ+0x1e0], R2 ;  /* 0x0001e002000085a7 */ /* 0x000ea400080010ff */
[----:B--2---:R-:W-:Y:S05]  /*3f70*/  @P0 EXIT ;  /* 0x000000000000094d */ /* 0x004fea0003800000 */
[----:B------:R-:W-:Y:S05]  /*3f80*/  BRA `(.L_x_78) ;  /* 0xfffffffc00ec7947 */ /* 0x000fea000383ffff */
.L_x_71:
[----:B------:R-:W-:Y:S05]  /*3f90*/  BRA.U UP4, `(.L_x_79) ;  /* 0x0000000d049c7547 */ /* 0x000fea000b800000 */
[----:B------:R-:W-:Y:S01]  /*3fa0*/  UMOV UR4, 0x40 ;  /* 0x0000004000047882 */ /* 0x000fe20000000000 */
[----:B------:R-:W-:Y:S01]  /*3fb0*/  NOP ;  /* 0x0000000000007918 */ /* 0x000fe20000000000 */
[----:B------:R-:W-:Y:S01]  /*3fc0*/  ULEA UR5, UR48, UR4, 0x18 ;  /* 0x0000000430057291 */ /* 0x000fe2000f8ec0ff */
[----:B------:R-:W-:Y:S02]  /*3fd0*/  UMOV UR6, 0x400 ;  /* 0x0000040000067882 */ /* 0x000fe40000000000 */
[----:B------:R-:W-:-:S06]  /*3fe0*/  ULEA UR6, UR48, UR6, 0x18 ;  /* 0x0000000630067291 */ /* 0x000fcc000f8ec0ff */
[----:B------:R-:W2:Y:S02]  /*3ff0*/  LDS.U8 R0, [UR5+0x1c] ;  /* 0x00001c05ff007984 */ /* 0x000ea40008000000 */
[----:B--2---:R-:W-:-:S13]  /*4000*/  ISETP.NE.AND P0, PT, R0, RZ, PT ;  /* 0x000000ff0000720c */ /* 0x004fda0003f05270 */
[----:B------:R-:W-:Y:S05]  /*4010*/  @P0 BRA `(.L_x_80) ;  /* 0x0000000000580947 */ /* 0x000fea0003800000 */
[----:B------:R-:W-:-:S13]  /*4020*/  ELECT P0, URZ, PT ;  /* 0x0000000000ff782f */ /* 0x000fda0003800000 */
[----:B------:R-:W-:Y:S05]  /*4030*/  @!P0 BRA `(.L_x_81) ;  /* 0x0000000000608947 */ /* 0x000fea0003800000 */
[----:B------:R-:W-:Y:S01]  /*4040*/  UMOV UR4, 0x10 ;  /* 0x0000001000047882 */ /* 0x000fe20000000000 */
[----:B------:R-:W-:Y:S01]  /*4050*/  HFMA2 R0, -RZ, RZ, 0, 5.9604644775390625e-08 ;  /* 0x00000001ff007431 */ /* 0x000fe200000001ff */
[----:B------:R-:W-:-:S03]  /*4060*/  MOV R3, 0xffff ;  /* 0x0000ffff00037802 */ /* 0x000fc60000000f00 */
[----:B------:R-:W-:Y:S04]  /*4070*/  DEPBAR.LE SB2, 0x36 ;  /* 0x0000ad800000791a */ /* 0x000fe80000000000 */
[----:B------:R-:W2:Y:S02]  /*4080*/  UTCATOMSWS.FIND_AND_SET.ALIGN UP0, UR4, UR4 ;  /* 0x00000004000475e3 */ /* 0x000ea40008000800 */
[----:B--2---:R-:W-:Y:S01]  /*4090*/  MOV R4, UR4 ;  /* 0x0000000400047c02 */ /* 0x004fe20008000f00 */
[----:B------:R-:W-:Y:S06]  /*40a0*/  BRA.U UP0, `(.L_x_82) ;  /* 0x0000000100187547 */ /* 0x000fec000b800000 */
.L_x_83:
[----:B------:R-:W-:Y:S05]  /*40b0*/  NANOSLEEP 0x64 ;  /* 0x000000640000795d */ /* 0x000fea0003800000 */
[----:B------:R-:W-:-:S05]  /*40c0*/  UMOV UR4, 0x10 ;  /* 0x0000001000047882 */ /* 0x000fca0000000000 */
[----:B------:R-:W-:Y:S04]  /*40d0*/  DEPBAR.LE SB2, 0x36 ;  /* 0x0000ad800000791a */ /* 0x000fe80000000000 */
[----:B------:R-:W2:Y:S02]  /*40e0*/  UTCATOMSWS.FIND_AND_SET.ALIGN UP0, UR4, UR4 ;  /* 0x00000004000475e3 */ /* 0x000ea40008000800 */
[----:B--2---:R-:W-:Y:S01]  /*40f0*/  MOV R4, UR4 ;  /* 0x0000000400047c02 */ /* 0x004fe20008000f00 */
[----:B------:R-:W-:Y:S05]  /*4100*/  BRA.U !UP0, `(.L_x_83) ;  /* 0xfffffffd08e87547 */ /* 0x000fea000b83ffff */
.L_x_82:
[-C--:B------:R-:W-:Y:S02]  /*4110*/  SHF.L.U32 R3, R3, R4.reuse, RZ ;  /* 0x0000000403037219 */ /* 0x080fe400000006ff */
[----:B------:R-:W-:Y:S01]  /*4120*/  SHF.L.U32 R0, R0, R4, RZ ;  /* 0x0000000400007219 */ /* 0x000fe200000006ff */
[----:B------:R-:W-:Y:S02]  /*4130*/  IMAD.SHL.U32 R4, R4, 0x20, RZ ;  /* 0x0000002004047824 */ /* 0x000fe400078e00ff */
[----:B------:R2:W-:Y:S04]  /*4140*/  ATOMS.OR RZ, [UR5+0x14], R3 ;  /* 0x00001403ffff798c */ /* 0x0005e8000b000005 */
[----:B------:R2:W-:Y:S04]  /*4150*/  ATOMS.OR RZ, [UR5+0x18], R0 ;  /* 0x00001800ffff798c */ /* 0x0005e8000b000005 */
[----:B------:R2:W-:Y:S01]  /*4160*/  STS [UR6+0x280], R4 ;  /* 0x00028004ff007988 */ /* 0x0005e20008000806 */
[----:B------:R-:W-:Y:S05]  /*4170*/  BRA `(.L_x_81) ;  /* 0x0000000000107947 */ /* 0x000fea0003800000 */
.L_x_80:
[----:B------:R-:W-:Y:S02]  /*4180*/  MOV R0, 0xffffffff ;  /* 0xffffffff00007802 */ /* 0x000fe40000000f00 */
[----:B------:R-:W-:-:S03]  /*4190*/  MOV R4, 0x41c0 ;  /* 0x000041c000047802 */ /* 0x000fc60000000f00 */
[----:B------:R2:W-:Y:S04]  /*41a0*/  STS [UR6+0x280], R0 ;  /* 0x00028000ff007988 */ /* 0x0005e80008000806 */
[----:B-12--5:R-:W-:Y:S05]  /*41b0*/  CALL.REL.NOINC `($__internal_1_$__cuda_sm10x_tcgen05_guardrail_trap_phase_invalid_during_alloc) ;  /* 0x0000004800007944 */ /* 0x026fea0003c00000 */
.L_x_81:
[----:B------:R-:W-:Y:S05]  /*41c0*/  WARPSYNC.ALL ;  /* 0x0000000000007948 */ /* 0x000fea0003800000 */
[----:B------:R-:W3:Y:S01]  /*41d0*/  S2UR UR4, SR_CgaCtaId ;  /* 0x00000000000479c3 */ /* 0x000ee20000008800 */
[----:B------:R-:W-:Y:S01]  /*41e0*/  UMOV UR17, 0x400 ;  /* 0x0000040000117882 */ /* 0x000fe20000000000 */
[----:B------:R-:W-:-:S06]  /*41f0*/  NOP ;  /* 0x0000000000007918 */ /* 0x000fcc0000000000 */
[----:B------:R-:W-:Y:S06]  /*4200*/  BAR.ARV 0x6, 0xa0 ;  /* 0x0182800000007b1d */ /* 0x000fec0000002000 */
[----:B------:R-:W4:Y:S01]  /*4210*/  LDCU UR5, c[0x0][0x38c] ;  /* 0x00007180ff0577ac */ /* 0x000f220008000800 */
[----:B------:R-:W-:Y:S01]  /*4220*/  LOP3.LUT R2, R2, 0xffff, RZ, 0xc0, !PT ;  /* 0x0000ffff02027812 */ /* 0x000fe200078ec0ff */
[----:B------:R-:W-:Y:S01]  /*4230*/  IMAD.MOV.U32 R11, RZ, RZ, 0x1 ;  /* 0x00000001ff0b7424 */ /* 0x000fe200078e00ff */
[----:B------:R-:W-:Y:S01]  /*4240*/  CS2R R8, SRZ ;  /* 0x0000000000087805 */ /* 0x000fe2000001ff00 */
[----:B------:R-:W1:Y:S01]  /*4250*/  LDCU UR8, c[0x0][0x38c] ;  /* 0x00007180ff0877ac */ /* 0x000e620008000800 */
[----:B------:R-:W-:Y:S01]  /*4260*/  R2UR UR19, R2 ;  /* 0x00000000021372ca */ /* 0x000fe200000e0000 */
[----:B------:R-:W-:Y:S01]  /*4270*/  IMAD.MOV.U32 R10, RZ, RZ, RZ ;  /* 0x000000ffff0a7224 */ /* 0x000fe200078e00ff */
[----:B------:R-:W-:Y:S01]  /*4280*/  UMOV UR22, URZ ;  /* 0x000000ff00167c82 */ /* 0x000fe20008000000 */
[----:B------:R-:W-:Y:S01]  /*4290*/  UMOV UR14, URZ ;  /* 0x000000ff000e7c82 */ /* 0x000fe20008000000 */
[----:B---3--:R-:W-:Y:S01]  /*42a0*/  ULEA UR17, UR4, UR17, 0x18 ;  /* 0x0000001104117291 */ /* 0x008fe2000f8ec0ff */
[----:B------:R-:W-:Y:S01]  /*42b0*/  UMOV UR26, 0x0 ;  /* 0x00000000001a7882 */ /* 0x000fe20000000000 */
[----:B------:R-:W-:-:S02]  /*42c0*/  UMOV UR27, 0x4100490 ;  /* 0x04100490001b7882 */ /* 0x000fc40000000000 */
[----:B------:R-:W-:Y:S02]  /*42d0*/  UIADD3 UR6, UPT, UPT, UR17, 0x2600, URZ ;  /* 0x0000260011067890 */ /* 0x000fe4000fffe0ff */
[----:B------:R-:W-:Y:S02]  /*42e0*/  UIADD3 UR7, UPT, UPT, UR17, 0x1d600, URZ ;  /* 0x0001d60011077890 */ /* 0x000fe4000fffe0ff */
[----:B----4-:R-:W-:Y:S01]  /*42f0*/  UIADD3 UR5, UPT, UPT, UR5, 0x3f, URZ ;  /* 0x0000003f05057890 */ /* 0x010fe2000fffe0ff */
[----:B--2---:R-:W2:Y:S01]  /*4300*/  LDS R0, [UR17+0x280] ;  /* 0x00028011ff007984 */ /* 0x004ea20008000800 */
[----:B------:R-:W-:Y:S02]  /*4310*/  USHF.R.U32.HI UR6, URZ, 0x4, UR6 ;  /* 0x00000004ff067899 */ /* 0x000fe40008011606 */
[----:B------:R-:W-:Y:S02]  /*4320*/  USHF.R.S32.HI UR4, URZ, 0x1f, UR5 ;  /* 0x0000001fff047899 */ /* 0x000fe40008011405 */
[----:B------:R-:W-:-:S02]  /*4330*/  ULOP3.LUT UR6, UR6, 0x3fff, URZ, 0xc0, !UPT ;  /* 0x00003fff06067892 */ /* 0x000fc4000f8ec0ff */
[----:B------:R-:W-:Y:S02]  /*4340*/  ULEA.HI UR4, UR4, UR5, URZ, 0x6 ;  /* 0x0000000504047291 */ /* 0x000fe4000f8f30ff */
[----:B------:R-:W-:Y:S02]  /*4350*/  USHF.R.U32.HI UR5, URZ, 0x4, UR7 ;  /* 0x00000004ff057899 */ /* 0x000fe40008011607 */
[----:B------:R-:W-:Y:S02]  /*4360*/  USHF.R.S32.HI UR28, URZ, 0x6, UR4 ;  /* 0x00000006ff1c7899 */ /* 0x000fe40008011404 */
[----:B------:R-:W-:Y:S02]  /*4370*/  ULOP3.LUT UR5, UR5, 0x3fff, URZ, 0xc0, !UPT ;  /* 0x00003fff05057892 */ /* 0x000fe4000f8ec0ff */
[----:B------:R-:W-:Y:S02]  /*4380*/  UISETP.LT.AND UP0, UPT, UR28, 0x1, UPT ;  /* 0x000000011c00788c */ /* 0x000fe4000bf01270 */
[----:B------:R-:W-:-:S02]  /*4390*/  ULOP3.LUT UR20, UR6, 0x10000, URZ, 0xfc, !UPT ;  /* 0x0001000006147892 */ /* 0x000fc4000f8efcff */
[----:B------:R-:W-:Y:S02]  /*43a0*/  USEL UR29, UR28, 0x1, !UP0 ;  /* 0x000000011c1d7887 */ /* 0x000fe4000c000000 */
[----:B------:R-:W-:Y:S02]  /*43b0*/  ULOP3.LUT UR21, UR5, 0x10000, URZ, 0xfc, !UPT ;  /* 0x0001000005157892 */ /* 0x000fe4000f8efcff */
[----:B------:R-:W-:Y:S02]  /*43c0*/  UIADD3 UR29, UPT, UPT, -UR29, URZ, URZ ;  /* 0x000000ff1d1d7290 */ /* 0x000fe4000fffe1ff */
[----:B-1----:R-:W-:Y:S01]  /*43d0*/  UISETP.GE.AND UP4, UPT, UR8, 0x1, UPT ;  /* 0x000000010800788c */ /* 0x002fe2000bf86270 */
[----:B------:R-:W-:Y:S01]  /*43e0*/  UMOV UR24, 0x0 ;  /* 0x0000000000187882 */ /* 0x000fe20000000000 */
[----:B------:R-:W-:Y:S01]  /*43f0*/  UMOV UR25, 0x4100490 ;  /* 0x0410049000197882 */ /* 0x000fe20000000000 */
[----:B--2---:R-:W-:-:S15]  /*4400*/  R2UR UR30, R0 ;  /* 0x00000000001e72ca */ /* 0x004fde00000e0000 */
.L_x_90:
[----:B------:R-:W-:Y:S02]  /*4410*/  LEA R0, R10, UR17, 0x3 ;  /* 0x000000110a007c11 */ /* 0x000fe4000f8e18ff */
[----:B------:R-:W-:Y:S02]  /*4420*/  SHF.L.U32 R2, R9, 0x1f, RZ ;  /* 0x0000001f09027819 */ /* 0x000fe400000006ff */
[----:B------:R-:W-:Y:S01]  /*4430*/  PLOP3.LUT P0, PT, PT, PT, UP4, 0x80, 0x8 ;  /* 0x000000000008781c */ /* 0x000fe20003f0f048 */
[----:B------:R-:W-:Y:S01]  /*4440*/  VIADD R3, R0, 0x1e0 ;  /* 0x000001e000037836 */ /* 0x000fe20000000000 */
[----:B-1----:R-:W1:Y:S02]  /*4450*/  SYNCS.PHASECHK.TRANS64.TRYWAIT P1, [R0+URZ+0x1d0], R2 ;  /* 0x0001d002000075a7 */ /* 0x002e6400080211ff */
[----:B-1-3--:R-:W-:Y:S09]  /*4460*/  @!P1 BRA `(.L_x_84) ;  /* 0x0000004000209947 */ /* 0x00aff20003800000 */
.L_x_187:
[----:B------:R-:W-:Y:S01]  /*4470*/  LEA R4, R10, UR17, 0x4 ;  /* 0x000000110a047c11 */ /* 0x000fe2000f8e20ff */
[----:B------:R-:W-:Y:S01]  /*4480*/  @UP4 ULEA UR4, UR14, UR17, 0x3 ;  /* 0x000000110e044291 */ /* 0x000fe2000f8e18ff */
[----:B------:R-:W-:Y:S01]  /*4490*/  PLOP3.LUT P2, PT, PT, PT, PT, 0x80, 0x8 ;  /* 0x000000000008781c */ /* 0x000fe20003f4f070 */
[----:B------:R-:W-:Y:S01]  /*44a0*/  ULEA UR23, UR22, UR17, 0x3 ;  /* 0x0000001116177291 */ /* 0x000fe2000f8e18ff */
[----:B------:R-:W-:Y:S02]  /*44b0*/  PRMT R3, RZ, 0x654, R3 ;  /* 0x00000654ff037816 */ /* 0x000fe40000000003 */
[----:B------:R-:W2:Y:S01]  /*44c0*/  LDS.128 R4, [R4+0x260] ;  /* 0x0002600004047984 */ /* 0x000ea20000000c00 */
[----:B-1----:R-:W-:Y:S02]  /*44d0*/  @P0 SHF.L.U32 R2, R8, 0x1f, RZ ;  /* 0x0000001f08020819 */ /* 0x002fe400000006ff */
[----:B------:R-:W-:Y:S01]  /*44e0*/  SHF.L.U32 R0, R11, 0x1f, RZ ;  /* 0x0000001f0b007819 */ /* 0x000fe200000006ff */
[----:B------:R-:W-:Y:S01]  /*44f0*/  @!PT LDS RZ, [RZ] ;  /* 0x00000000fffff984 */ /* 0x000fe20000000800 */
[----:B------:R-:W-:Y:S01]  /*4500*/  @!PT LDS RZ, [RZ] ;  /* 0x00000000fffff984 */ /* 0x000fe20000000800 */
[----:B------:R-:W-:Y:S01]  /*4510*/  @!PT LDS RZ, [RZ] ;  /* 0x00000000fffff984 */ /* 0x000fe20000000800 */
[----:B------:R-:W-:Y:S01]  /*4520*/  @!PT LDS RZ, [RZ] ;  /* 0x00000000fffff984 */ /* 0x000fe20000000800 */
[----:B------:R1:W-:Y:S06]  /*4530*/  MEMBAR.ALL.CTA ;  /* 0x0000000000007992 */ /* 0x0003ec0000008000 */
[----:B-1----:R-:W1:Y:S02]  /*4540*/  FENCE.VIEW.ASYNC.S ;  /* 0x00000000000073c6 */ /* 0x002e640000000000 */
[----:B-1----:R1:W-:Y:S01]  /*4550*/  SYNCS.ARRIVE.TRANS64.RED.A1T0 RZ, [R3+URZ], RZ ;  /* 0x000000ff03ff79a7 */ /* 0x0023e200081004ff */
[----:B------:R1:W3:Y:S01]  /*4560*/  @P0 SYNCS.PHASECHK.TRANS64.TRYWAIT P2, [UR4], R2 ;  /* 0x00000002ff0005a7 */ /* 0x0002e20008041104 */
[----:B------:R-:W-:Y:S01]  /*4570*/  ULEA.HI UR4, UR22, UR22, URZ, 0x1 ;  /* 0x0000001616047291 */ /* 0x000fe2000f8f08ff */
[----:B--2---:R-:W-:-:S03]  /*4580*/  LOP3.LUT P1, RZ, R6, 0x1, RZ, 0xc0, !PT ;  /* 0x0000000106ff7812 */ /* 0x004fc6000782c0ff */
[----:B------:R-:W-:Y:S02]  /*4590*/  USHF.L.U32 UR18, UR4, 0x5, URZ ;  /* 0x0000000504127899 */ /* 0x000fe400080006ff */
[----:B------:R-:W-:Y:S02]  /*45a0*/  ULOP3.LUT UR4, UR4, 0xffe, URZ, 0xc0, !UPT ;  /* 0x00000ffe04047892 */ /* 0x000fe4000f8ec0ff */
[----:B------:R-:W-:Y:S02]  /*45b0*/  ULOP3.LUT UR18, UR18, 0xffffffc0, URZ, 0xc0, !UPT ;  /* 0xffffffc012127892 */ /* 0x000fe4000f8ec0ff */
[----:B------:R-:W-:Y:S02]  /*45c0*/  UIADD3 UR4, UPT, UPT, -UR4, UR22, URZ ;  /* 0x0000001604047290 */ /* 0x000fe4000fffe1ff */
[----:B------:R-:W-:Y:S01]  /*45d0*/  UIADD3 UR18, UPT, UPT, UR30, UR18, URZ ;  /* 0x000000121e127290 */ /* 0x000fe2000fffe0ff */
[----:B------:R-:W2:Y:S03]  /*45e0*/  SYNCS.PHASECHK.TRANS64.TRYWAIT P0, [UR23+0x210], R0 ;  /* 0x00021000ff0075a7 */ /* 0x000ea60008001117 */
[----:B------:R-:W-:Y:S01]  /*45f0*/  ULEA UR18, UR4, UR18, 0x14 ;  /* 0x0000001204127291 */ /* 0x000fe2000f8ea0ff */
[----:B-123--:R-:W-:Y:S11]  /*4600*/  @!P0 BRA `(.L_x_85) ;  /* 0x0000003c00cc8947 */ /* 0x00eff60003800000 */
.L_x_189:
[----:B------:R-:W-:Y:S01]  /*4610*/  IADD3 R10, PT, PT, R10, 0x1, RZ ;  /* 0x000000010a0a7810 */ /* 0x000fe20007ffe0ff */
[----:B------:R-:W-:Y:S06]  /*4620*/  BRA.U !UP4, `(.L_x_86) ;  /* 0x000000010c987547 */ /* 0x000fec000b800000 */
[----:B------:R-:W-:Y:S01]  /*4630*/  UPLOP3.LUT UP2, UPT, UPT, UPT, UPT, 0x40, 0x4 ;  /* 0x000000000004789c */ /* 0x000fe20003f4e870 */
[----:B------:R-:W-:Y:S01]  /*4640*/  UMOV UR16, UR29 ;  /* 0x0000001d00107c82 */ /* 0x000fe20008000000 */
[----:B------:R-:W-:Y:S01]  /*4650*/  UMOV UR15, UR28 ;  /* 0x0000001c000f7c82 */ /* 0x000fe20008000000 */
[----:B------:R-:W-:-:S08]  /*4660*/  UMOV UR6, UR14 ;  /* 0x0000000e00067c82 */ /* 0x000fd00008000000 */
.L_x_89:
[----:B------:R-:W-:Y:S02]  /*4670*/  UIADD3 UR16, UPT, UPT, UR16, 0x1, URZ ;  /* 0x0000000110107890 */ /* 0x000fe4000fffe0ff */
[----:B--2---:R-:W-:Y:S02]  /*4680*/  ULEA UR5, UR6, UR17, 0x3 ;  /* 0x0000001106057291 */ /* 0x004fe4000f8e18ff */
[----:B------:R-:W-:Y:S01]  /*4690*/  UISETP.NE.AND UP3, UPT, UR16, URZ, UPT ;  /* 0x000000ff1000728c */ /* 0x000fe2000bf65270 */
[----:B---3--:R-:W-:Y:S10]  /*46a0*/  @P2 BRA `(.L_x_87) ;  /* 0x00000000000c2947 */ /* 0x008ff40003800000 */
[----:B-1----:R-:W-:Y:S04]  /*46b0*/  SHF.L.U32 R2, R8, 0x1f, RZ ;  /* 0x0000001f08027819 */ /* 0x002fe800000006ff */
[----:B------:R-:W1:Y:S02]  /*46c0*/  SYNCS.PHASECHK.TRANS64.TRYWAIT P0, [UR5], R2 ;  /* 0x00000002ff0075a7 */ /* 0x000e640008001105 */
[----:B-1----:R-:W-:Y:S05]  /*46d0*/  @!P0 BRA `(.L_x_88) ;  /* 0x0000003c00b08947 */ /* 0x002fea0003800000 */
.L_x_87:
[----:B------:R-:W-:Y:S01]  /*46e0*/  UISETP.NE.AND UP0, UPT, UR15, 0x1, UPT ;  /* 0x000000010f00788c */ /* 0x000fe2000bf05270 */
[----:B------:R-:W-:Y:S01]  /*46f0*/  PLOP3.LUT P2, PT, PT, PT, PT, 0x80, 0x8 ;  /* 0x000000000008781c */ /* 0x000fe20003f4f070 */
[----:B------:R-:W-:Y:S02]  /*4700*/  UIADD3 UR4, UPT, UPT, UR6, 0x1, URZ ;  /* 0x0000000106047890 */ /* 0x000fe4000fffe0ff */
[----:B------:R-:W-:Y:S02]  /*4710*/  ULEA UR12, UR6, UR21, 0x8 ;  /* 0x00000015060c7291 */ /* 0x000fe4000f8e40ff */
[----:B------:R-:W-:Y:S01]  /*4720*/  UISETP.NE.AND UP1, UPT, UR4, 0x1b, UPT ;  /* 0x0000001b0400788c */ /* 0x000fe2000bf25270 */
[----:B------:R-:W-:Y:S01]  /*4730*/  PLOP3.LUT P0, PT, PT, PT, UP0, 0x80, 0x8 ;  /* 0x000000000008781c */ /* 0x000fe20003f0f008 */
[----:B------:R-:W-:Y:S02]  /*4740*/  UIADD3 UR10, UPT, UPT, UR12, 0x2, URZ ;  /* 0x000000020c0a7890 */ /* 0x000fe4000fffe0ff */
[----:B------:R-:W-:Y:S02]  /*4750*/  USEL UR7, URZ, 0x1, UP1 ;  /* 0x00000001ff077887 */ /* 0x000fe40008800000 */
[----:B------:R-:W-:Y:S02]  /*4760*/  USEL UR14, UR4, URZ, UP1 ;  /* 0x000000ff040e7287 */ /* 0x000fe40008800000 */
[----:B------:R-:W-:Y:S02]  /*4770*/  UIADD3 UR15, UPT, UPT, UR15, -0x1, URZ ;  /* 0xffffffff0f0f7890 */ /* 0x000fe4000fffe0ff */
[----:B------:R-:W-:Y:S01]  /*4780*/  @UP0 ULEA UR4, UR14, UR17, 0x3 ;  /* 0x000000110e040291 */ /* 0x000fe2000f8e18ff */
[----:B------:R-:W-:Y:S01]  /*4790*/  LOP3.LUT R8, R8, UR7, RZ, 0x3c, !PT ;  /* 0x0000000708087c12 */ /* 0x000fe2000f8e3cff */
[----:B------:R-:W-:Y:S01]  /*47a0*/  UIADD3 UR7, UPT, UPT, UR5, 0xd8, URZ ;  /* 0x000000d805077890 */ /* 0x000fe2000fffe0ff */
[----:B------:R-:W-:Y:S02]  /*47b0*/  UMOV UR13, 0x80004020 ;  /* 0x80004020000d7882 */ /* 0x000fe40000000000 */
[----:B-1----:R-:W-:Y:S01]  /*47c0*/  @P0 SHF.L.U32 R0, R8, 0x1f, RZ ;  /* 0x0000001f08000819 */ /* 0x002fe200000006ff */
[----:B------:R-:W-:Y:S01]  /*47d0*/  UMOV UR5, 0x80004020 ;  /* 0x8000402000057882 */ /* 0x000fe20000000000 */
[----:B------:R-:W-:Y:S01]  /*47e0*/  UMOV UR11, 0x80004020 ;  /* 0x80004020000b7882 */ /* 0x000fe20000000000 */
[----:B------:R-:W-:Y:S01]  /*47f0*/  UMOV UR9, 0x80004020 ;  /* 0x8000402000097882 */ /* 0x000fe20000000000 */
[----:B------:R2:W3:Y:S01]  /*4800*/  @P0 SYNCS.PHASECHK.TRANS64.TRYWAIT P2, [UR4], R0 ;  /* 0x00000000ff0005a7 */ /* 0x0004e20008041104 */
[----:B------:R-:W-:Y:S03]  /*4810*/  ULEA UR4, UR6, UR20, 0x8 ;  /* 0x0000001406047291 */ /* 0x000fe6000f8e40ff */
[----:B------:R-:W-:Y:S01]  /*4820*/  UMOV UR6, UR14 ;  /* 0x0000000e00067c82 */ /* 0x000fe20008000000 */
[----:B------:R-:W-:Y:S05]  /*4830*/  UIADD3 UR8, UPT, UPT, UR4, 0x2, URZ ;  /* 0x0000000204087890 */ /* 0x000fea000fffe0ff */
[----:B------:R2:W-:Y:S01]  /*4840*/  UTCQMMA gdesc[UR4], gdesc[UR12], tmem[UR18], tmem[UR26], idesc[UR27], UP2 ;  /* 0x00ff1a0c040075ea */ /* 0x0005e20009000312 */
[----:B------:R-:W-:Y:S03]  /*4850*/  UPLOP3.LUT UP2, UPT, UPT, UPT, UPT, 0x80, 0x8 ;  /* 0x000000000008789c */ /* 0x000fe60003f4f070 */
[----:B------:R2:W-:Y:S01]  /*4860*/  UTCQMMA gdesc[UR8], gdesc[UR10], tmem[UR18], tmem[UR24], idesc[UR25], UPT ;  /* 0x00ff180a080075ea */ /* 0x0005e2000b800312 */
[----:B------:R2:W-:Y:S01]  /*4870*/  UTCBAR.MULTICAST [UR7], URZ, UR19 ;  /* 0x000000ff070073e9 */ /* 0x0005e20008000813 */
[----:B------:R-:W-:Y:S06]  /*4880*/  BRA.U UP3, `(.L_x_89) ;  /* 0xfffffffd03787547 */ /* 0x000fec000b83ffff */
.L_x_86:
[----:B--2---:R-:W-:Y:S01]  /*4890*/  UIADD3 UR4, UPT, UPT, UR22, 0x1, URZ ;  /* 0x0000000116047890 */ /* 0x004fe2000fffe0ff */
[C---:B------:R-:W-:Y:S01]  /*48a0*/  ISETP.NE.AND P0, PT, R10.reuse, 0x2, PT ;  /* 0x000000020a00780c */ /* 0x040fe20003f05270 */
[----:B------:R-:W-:Y:S02]  /*48b0*/  UIADD3 UR5, UPT, UPT, UR23, 0x1f0, URZ ;  /* 0x000001f017057890 */ /* 0x000fe4000fffe0ff */
[----:B------:R-:W-:Y:S01]  /*48c0*/  UISETP.NE.AND UP0, UPT, UR4, 0x4, UPT ;  /* 0x000000040400788c */ /* 0x000fe2000bf05270 */
[----:B-1----:R-:W-:Y:S02]  /*48d0*/  SEL R0, RZ, 0x1, P0 ;  /* 0x00000001ff007807 */ /* 0x002fe40000000000 */
[----:B------:R-:W-:Y:S01]  /*48e0*/  SEL R10, R10, RZ, P0 ;  /* 0x000000ff0a0a7207 */ /* 0x000fe20000000000 */
[----:B------:R-:W-:Y:S01]  /*48f0*/  USEL UR6, URZ, 0x1, UP0 ;  /* 0x00000001ff067887 */ /* 0x000fe20008000000 */
[----:B------:R-:W-:Y:S01]  /*4900*/  LOP3.LUT R9, R9, R0, RZ, 0x3c, !PT ;  /* 0x0000000009097212 */ /* 0x000fe200078e3cff */
[----:B------:R-:W-:Y:S01]  /*4910*/  USEL UR22, UR4, URZ, UP0 ;  /* 0x000000ff04167287 */ /* 0x000fe20008000000 */
[----:B------:R1:W-:Y:S03]  /*4920*/  UTCBAR [UR5], URZ ;  /* 0x000000ff050073e9 */ /* 0x0003e600080000ff */
[----:B------:R-:W-:Y:S01]  /*4930*/  LOP3.LUT R11, R11, UR6, RZ, 0x3c, !PT ;  /* 0x000000060b0b7c12 */ /* 0x000fe2000f8e3cff */
[----:B------:R-:W-:Y:S07]  /*4940*/  @P1 BRA `(.L_x_90) ;  /* 0xfffffff800b01947 */ /* 0x000fee000383ffff */
[----:B------:R-:W2:Y:S01]  /*4950*/  S2UR UR8, SR_CgaCtaId ;  /* 0x00000000000879c3 */ /* 0x000ea20000008800 */
[----:B------:R-:W-:Y:S01]  /*4960*/  ELECT P0, URZ, PT ;  /* 0x0000000000ff782f */ /* 0x000fe20003800000 */
[----:B------:R-:W-:Y:S01]  /*4970*/  IMAD.MOV.U32 R0, RZ, RZ, 0x1 ;  /* 0x00000001ff007424 */ /* 0x000fe200078e00ff */
[----:B------:R-:W-:Y:S01]  /*4980*/  UIADD3 UR17, UPT, UPT, UR17, 0x210, URZ ;  /* 0x0000021011117890 */ /* 0x000fe2000fffe0ff */
[----:B------:R-:W-:Y:S01]  /*4990*/  SHF.L.U32 R2, R11, 0x1f, RZ ;  /* 0x0000001f0b027819 */ /* 0x000fe200000006ff */
[----:B------:R-:W-:-:S03]  /*49a0*/  UMOV UR4, 0x40 ;  /* 0x0000004000047882 */ /* 0x000fc60000000000 */
[----:B------:R-:W-:Y:S01]  /*49b0*/  UVIRTCOUNT.DEALLOC.SMPOOL 0x80 ;  /* 0x000000800000784c */ /* 0x000fe20000000000 */
[----:B--2---:R-:W-:Y:S02]  /*49c0*/  ULEA UR8, UR8, UR4, 0x18 ;  /* 0x0000000408087291 */ /* 0x004fe4000f8ec0ff */
[----:B------:R-:W-:-:S07]  /*49d0*/  ULEA UR4, UR22, UR17, 0x3 ;  /* 0x0000001116047291 */ /* 0x000fce000f8e18ff */
[----:B------:R2:W-:Y:S02]  /*49e0*/  @P0 STS.U8 [UR8+0x1c], R0 ;  /* 0x00001c00ff000988 */ /* 0x0005e40008000008 */
[----:B------:R-:W4:Y:S02]  /*49f0*/  SYNCS.PHASECHK.TRANS64.TRYWAIT P0, [UR4], R2 ;  /* 0x00000002ff0075a7 */ /* 0x000f240008001104 */
[----:B--2-4-:R-:W-:Y:S05]  /*4a00*/  @!P0 BRA `(.L_x_91) ;  /* 0x0000003800fc8947 */ /* 0x014fea0003800000 */
.L_x_192:
[----:B------:R-:W-:-:S04]  /*4a10*/  UIADD3 UR4, UPT, UPT, UR22, 0x1, URZ ;  /* 0x0000000116047890 */ /* 0x000fc8000fffe0ff */
[----:B------:R-:W-:-:S04]  /*4a20*/  UISETP.NE.AND UP0, UPT, UR4, 0x4, UPT ;  /* 0x000000040400788c */ /* 0x000fc8000bf05270 */
[----:B------:R-:W-:Y:S02]  /*4a30*/  USEL UR6, URZ, 0x1, UP0 ;  /* 0x00000001ff067887 */ /* 0x000fe40008000000 */
[----:B------:R-:W-:-:S04]  /*4a40*/  USEL UR4, UR4, URZ, UP0 ;  /* 0x000000ff04047287 */ /* 0x000fc80008000000 */
[----:B-1----:R-:W-:Y:S01]  /*4a50*/  ULEA UR5, UR4, UR17, 0x3 ;  /* 0x0000001104057291 */ /* 0x002fe2000f8e18ff */
[----:B--2---:R-:W-:-:S04]  /*4a60*/  LOP3.LUT R2, R11, UR6, RZ, 0x3c, !PT ;  /* 0x000000060b027c12 */ /* 0x004fc8000f8e3cff */
[----:B------:R-:W-:-:S04]  /*4a70*/  SHF.L.U32 R3, R2, 0x1f, RZ ;  /* 0x0000001f02037819 */ /* 0x000fc800000006ff */
[----:B------:R-:W1:Y:S02]  /*4a80*/  SYNCS.PHASECHK.TRANS64.TRYWAIT P0, [UR5], R3 ;  /* 0x00000003ff0075a7 */ /* 0x000e640008001105 */
[----:B-1----:R-:W-:Y:S05]  /*4a90*/  @!P0 BRA `(.L_x_92) ;  /* 0x0000003800f08947 */ /* 0x002fea0003800000 */
.L_x_194:
        /* <DEDUP_REMOVED lines=9> */
.L_x_196:
[----:B------:R-:W-:-:S04]  /*4b30*/  UIADD3 UR4, UPT, UPT, UR4, 0x1, URZ ;  /* 0x0000000104047890 */ /* 0x000fc8000fffe0ff */
[----:B------:R-:W-:-:S04]  /*4b40*/  UISETP.NE.AND UP0, UPT, UR4, 0x4, UPT ;  /* 0x000000040400788c */ /* 0x000fc8000bf05270 */
[----:B------:R-:W-:Y:S02]  /*4b50*/  USEL UR5, URZ, 0x1, UP0 ;  /* 0x00000001ff057887 */ /* 0x000fe40008000000 */
[----:B------:R-:W-:-:S04]  /*4b60*/  USEL UR4, UR4, URZ, UP0 ;  /* 0x000000ff04047287 */ /* 0x000fc80008000000 */
[----:B------:R-:W-:Y:S01]  /*4b70*/  ULEA UR4, UR4, UR17, 0x3 ;  /* 0x0000001104047291 */ /* 0x000fe2000f8e18ff */
[----:B------:R-:W-:-:S04]  /*4b80*/  LOP3.LUT R2, R2, UR5, RZ, 0x3c, !PT ;  /* 0x0000000502027c12 */ /* 0x000fc8000f8e3cff */
[----:B------:R-:W-:-:S04]  /*4b90*/  SHF.L.U32 R2, R2, 0x1f, RZ ;  /* 0x0000001f02027819 */ /* 0x000fc800000006ff */
[----:B------:R-:W2:Y:S02]  /*4ba0*/  SYNCS.PHASECHK.TRANS64.TRYWAIT P0, [UR4], R2 ;  /* 0x00000002ff0075a7 */ /* 0x000ea40008001104 */
[----:B--2---:R-:W-:Y:S05]  /*4bb0*/  @!P0 BRA `(.L_x_94) ;  /* 0x0000003800d88947 */ /* 0x004fea0003800000 */
.L_x_198:
[----:B------:R-:W-:Y:S01]  /*4bc0*/  NOP ;  /* 0x0000000000007918 */ /* 0x000fe20000000000 */
[----:B-1----:R-:W1:Y:S01]  /*4bd0*/  LDS R0, [UR8+0x14] ;  /* 0x00001408ff007984 */ /* 0x002e620008000800 */
[----:B------:R-:W-:Y:S01]  /*4be0*/  ULOP3.LUT UR4, UR30, 0xffff, URZ, 0xc0, !UPT ;  /* 0x0000ffff1e047892 */ /* 0x000fe2000f8ec0ff */
[----:B------:R-:W-:Y:S01]  /*4bf0*/  UMOV UR5, 0xffff ;  /* 0x0000ffff00057882 */ /* 0x000fe20000000000 */
[----:B------:R-:W-:Y:S02]  /*4c00*/  UMOV UR6, 0x1 ;  /* 0x0000000100067882 */ /* 0x000fe40000000000 */
[----:B------:R-:W-:-:S04]  /*4c10*/  USHF.R.U32.HI UR4, URZ, 0x5, UR4 ;  /* 0x00000005ff047899 */ /* 0x000fc80008011604 */
[----:B------:R-:W-:Y:S02]  /*4c20*/  USHF.L.U32 UR5, UR5, UR4, URZ ;  /* 0x0000000405057299 */ /* 0x000fe400080006ff */
[----:B------:R-:W-:-:S04]  /*4c30*/  USHF.L.U32 UR4, UR6, UR4, URZ ;  /* 0x0000000406047299 */ /* 0x000fc800080006ff */
[----:B-1----:R-:W-:-:S04]  /*4c40*/  LOP3.LUT R0, R0, UR5, RZ, 0xc0, !PT ;  /* 0x0000000500007c12 */ /* 0x002fc8000f8ec0ff */
[----:B------:R-:W-:-:S13]  /*4c50*/  ISETP.NE.AND P0, PT, R0, UR5, PT ;  /* 0x0000000500007c0c */ /* 0x000fda000bf05270 */
[----:B------:R-:W-:Y:S05]  /*4c60*/  @P0 BRA `(.L_x_95) ;  /* 0x0000000000580947 */ /* 0x000fea0003800000 */
[----:B------:R-:W1:Y:S02]  /*4c70*/  LDS R0, [UR8+0x18] ;  /* 0x00001808ff007984 */ /* 0x000e640008000800 */
[----:B-1----:R-:W-:-:S04]  /*4c80*/  LOP3.LUT R0, R0, UR4, RZ, 0xc0, !PT ;  /* 0x0000000400007c12 */ /* 0x002fc8000f8ec0ff */
[----:B------:R-:W-:-:S13]  /*4c90*/  ISETP.NE.AND P0, PT, R0, UR4, PT ;  /* 0x0000000400007c0c */ /* 0x000fda000bf05270 */
[----:B------:R-:W-:Y:S05]  /*4ca0*/  @P0 BRA `(.L_x_96) ;  /* 0x00000000003c0947 */ /* 0x000fea0003800000 */
[----:B------:R-:W1:Y:S01]  /*4cb0*/  S2R R2, SR_LANEID ;  /* 0x0000000000027919 */ /* 0x000e620000000000 */
[----:B------:R-:W-:-:S06]  /*4cc0*/  ULOP3.LUT UR5, URZ, UR5, URZ, 0x33, !UPT ;  /* 0x00000005ff057292 */ /* 0x000fcc000f8e33ff */
[----:B------:R-:W-:-:S04]  /*4cd0*/  IMAD.U32 R0, RZ, RZ, UR5 ;  /* 0x00000005ff007e24 */ /* 0x000fc8000f8e00ff */
[----:B------:R2:W4:Y:S02]  /*4ce0*/  REDUX UR7, R0 ;  /* 0x00000000000773c4 */ /* 0x0005240000000000 */
[----:B------:R1:W-:Y:S01]  /*4cf0*/  UTCATOMSWS.AND URZ, UR5 ;  /* 0x0000000500ff79e3 */ /* 0x0003e20008000000 */
[----:B--2---:R-:W-:Y:S01]  /*4d00*/  LOP3.LUT R0, RZ, UR4, RZ, 0x33, !PT ;  /* 0x00000004ff007c12 */ /* 0x004fe2000f8e33ff */
[----:B------:R-:W-:Y:S02]  /*4d10*/  VOTEU.ANY UR4, UPT, PT ;  /* 0x0000000000047886 */ /* 0x000fe400038e0100 */
[----:B------:R-:W-:Y:S02]  /*4d20*/  UFLO.U32 UR4, UR4 ;  /* 0x00000004000472bd */ /* 0x000fe400080e0000 */
[----:B------:R-:W2:Y:S04]  /*4d30*/  REDUX UR6, R0 ;  /* 0x00000000000673c4 */ /* 0x000ea80000000000 */
[----:B-1----:R-:W-:-:S02]  /*4d40*/  ISETP.EQ.U32.AND P0, PT, R2, UR4, PT ;  /* 0x0000000402007c0c */ /* 0x002fc4000bf02070 */
[----:B----4-:R-:W-:-:S11]  /*4d50*/  MOV R2, UR7 ;  /* 0x0000000700027c02 */ /* 0x010fd60008000f00 */
[----:B------:R1:W-:Y:S01]  /*4d60*/  @P0 ATOMS.AND RZ, [UR8+0x14], R2 ;  /* 0x00001402ffff098c */ /* 0x0003e2000a800008 */
[----:B--2---:R-:W-:-:S05]  /*4d70*/  IMAD.U32 R0, RZ, RZ, UR6 ;  /* 0x00000006ff007e24 */ /* 0x004fca000f8e00ff */
[----:B------:R1:W-:Y:S01]  /*4d80*/  @P0 ATOMS.AND RZ, [UR8+0x18], R0 ;  /* 0x00001800ffff098c */ /* 0x0003e2000a800008 */
[----:B------:R-:W-:Y:S05]  /*4d90*/  BRA `(.L_x_97) ;  /* 0x0000000000147947 */ /* 0x000fea0003800000 */
.L_x_96:
[----:B------:R-:W-:Y:S02]  /*4da0*/  MOV R2, 0x4dc0 ;  /* 0x00004dc000027802 */ /* 0x000fe40000000f00 */
[----:B---3-5:R-:W-:Y:S05]  /*4db0*/  CALL.REL.NOINC `($__internal_0_$__cuda_sm10x_tcgen05_guardrail_trap_col_being_dealloced_not_returned_by_alloc) ;  /* 0x0000003800f47944 */ /* 0x028fea0003c00000 */
[----:B------:R-:W-:Y:S05]  /*4dc0*/  BRA `(.L_x_97) ;  /* 0x0000000000087947 */ /* 0x000fea0003800000 */
.L_x_95:
[----:B------:R-:W-:Y:S02]  /*4dd0*/  MOV R2, 0x4df0 ;  /* 0x00004df000027802 */ /* 0x000fe40000000f00 */
[----:B---3-5:R-:W-:Y:S05]  /*4de0*/  CALL.REL.NOINC `($__internal_2_$__cuda_sm10x_tcgen05_guardrail_trap_unallocated_columns_being_dealloced) ;  /* 0x0000003c00007944 */ /* 0x028fea0003c00000 */
.L_x_97:
[----:B------:R-:W-:Y:S01]  /*4df0*/  NOP ;  /* 0x0000000000007918 */ /* 0x000fe20000000000 */
[----:B------:R-:W-:Y:S05]  /*4e00*/  EXIT ;  /* 0x000000000000794d */ /* 0x000fea0003800000 */
.L_x_79:
[----:B------:R-:W-:-:S09]  /*4e10*/  UISETP.NE.OR UP0, UPT, UR22, 0x3, !UP3 ;  /* 0x000000031600788c */ /* 0x000fd2000df05670 */
[----:B------:R-:W-:Y:S05]  /*4e20*/  BRA.U UP0, `(.L_x_98) ;  /* 0x0000000d00087547 */ /* 0x000fea000b800000 */
[----:B------:R-:W2:Y:S01]  /*4e30*/  LDCU UR26, c[0x0][0x370] ;  /* 0x00006e00ff1a77ac */ /* 0x000ea20008000800 */
[----:B------:R-:W3:Y:S01]  /*4e40*/  LDC.64 R16, c[0x0][0x348] ;  /* 0x0000d200ff107b82 */ /* 0x000ee20000000a00 */
[----:B------:R-:W-:Y:S02]  /*4e50*/  HFMA2 R13, -RZ, RZ, 0, 0 ;  /* 0x00000000ff0d7431 */ /* 0x000fe400000001ff */
[----:B------:R-:W-:Y:S01]  /*4e60*/  IMAD.MOV.U32 R15, RZ, RZ, 0x1 ;  /* 0x00000001ff0f7424 */ /* 0x000fe200078e00ff */
[----:B------:R-:W2:Y:S01]  /*4e70*/  LDCU.128 UR28, c[0x0][0xb10] ;  /* 0x00016200ff1c77ac */ /* 0x000ea20008000c00 */
[----:B------:R-:W-:Y:S01]  /*4e80*/  IMAD.MOV.U32 R14, RZ, RZ, RZ ;  /* 0x000000ffff0e7224 */ /* 0x000fe200078e00ff */
[----:B------:R-:W-:Y:S01]  /*4e90*/  MOV R12, 0x1000 ;  /* 0x00001000000c7802 */ /* 0x000fe20000000f00 */
[----:B------:R-:W4:Y:S01]  /*4ea0*/  LDCU UR25, c[0x0][0x374] ;  /* 0x00006e80ff1977ac */ /* 0x000f220008000800 */
[----:B------:R-:W1:Y:S01]  /*4eb0*/  LDC.64 R2, c[0x0][0x888] ;  /* 0x00022200ff027b82 */ /* 0x000e620000000a00 */
[----:B------:R-:W4:Y:S01]  /*4ec0*/  LDCU UR16, c[0x0][0xb0c] ;  /* 0x00016180ff1077ac */ /* 0x000f220008000800 */
[----:B------:R-:W3:Y:S06]  /*4ed0*/  LDCU UR35, c[0x0][0xb20] ;  /* 0x00016400ff2377ac */ /* 0x000eec0008000800 */
[----:B------:R-:W1:Y:S01]  /*4ee0*/  LDC.64 R4, c[0x0][0x890] ;  /* 0x00022400ff047b82 */ /* 0x000e620000000a00 */
[----:B------:R-:W3:Y:S01]  /*4ef0*/  LDCU UR4, c[0x0][0xb30] ;  /* 0x00016600ff0477ac */ /* 0x000ee20008000800 */
[----:B------:R-:W-:Y:S01]  /*4f00*/  UMOV UR17, 0x400 ;  /* 0x0000040000117882 */ /* 0x000fe20000000000 */
[----:B--2---:R-:W-:-:S02]  /*4f10*/  UIMAD.WIDE.U32 UR32, UR26, UR28, URZ ;  /* 0x0000001c1a2072a5 */ /* 0x004fc4000f8e00ff */
[----:B----4-:R-:W-:Y:S02]  /*4f20*/  UIMAD.WIDE.U32 UR6, UR25, UR31, URZ ;  /* 0x0000001f190672a5 */ /* 0x010fe4000f8e00ff */
[----:B------:R-:W-:Y:S02]  /*4f30*/  ULEA UR17, UR48, UR17, 0x18 ;  /* 0x0000001130117291 */ /* 0x000fe4000f8ec0ff */
[----:B------:R-:W-:Y:S02]  /*4f40*/  UPLOP3.LUT UP3, UPT, UPT, UPT, UPT, 0x40, 0x4 ;  /* 0x000000000004789c */ /* 0x000fe40003f6e870 */
[----:B------:R-:W-:Y:S01]  /*4f50*/  UIADD3 UR5, UPT, UPT, UR17, 0x1b0, URZ ;  /* 0x000001b011057890 */ /* 0x000fe2000fffe0ff */
[----:B------:R-:W-:Y:S01]  /*4f60*/  UMOV UR32, UR33 ;  /* 0x0000002100207c82 */ /* 0x000fe20008000000 */
[----:B------:R-:W-:Y:S01]  /*4f70*/  UMOV UR27, UR7 ;  /* 0x00000007001b7c82 */ /* 0x000fe20008000000 */
[----:B------:R-:W-:Y:S02]  /*4f80*/  UISETP.GE.AND UP0, UPT, UR40, 0x1, UPT ;  /* 0x000000012800788c */ /* 0x000fe4000bf06270 */
[----:B------:R-:W-:Y:S01]  /*4f90*/  UISETP.NE.AND UP4, UPT, UR40, 0x1, UPT ;  /* 0x000000012800788c */ /* 0x000fe2000bf85270 */
[----:B------:R-:W2:Y:S01]  /*4fa0*/  LDCU.64 UR14, c[0x0][0xb28] ;  /* 0x00016500ff0e77ac */ /* 0x000ea20008000a00 */
[----:B------:R-:W-:-:S02]  /*4fb0*/  UISETP.NE.AND UP6, UPT, UR16, 0x1, UPT ;  /* 0x000000011000788c */ /* 0x000fc4000bfc5270 */
[----:B------:R-:W-:Y:S02]  /*4fc0*/  UISETP.NE.AND UP5, UPT, UR30, 0x1, UPT ;  /* 0x000000011e00788c */ /* 0x000fe4000bfa5270 */
[----:B------:R-:W-:Y:S02]  /*4fd0*/  UPRMT UR48, UR48, 0x654, UR5 ;  /* 0x0000065430307896 */ /* 0x000fe40008000005 */
[----:B------:R-:W-:Y:S02]  /*4fe0*/  USHF.R.U32.HI UR32, URZ, UR29, UR32 ;  /* 0x0000001dff207299 */ /* 0x000fe40008011620 */
[----:B---3--:R-:W-:Y:S02]  /*4ff0*/  USHF.R.U32.HI UR27, URZ, UR35, UR27 ;  /* 0x00000023ff1b7299 */ /* 0x008fe4000801161b */
[----:B------:R-:W-:-:S11]  /*5000*/  UISETP.NE.AND UP2, UPT, UR4, 0x1, UPT ;  /* 0x000000010400788c */ /* 0x000fd6000bf45270 */
.L_x_106:
[C---:B------:R-:W-:Y:S02]  /*5010*/  LEA R7, R14.reuse, UR17, 0x3 ;  /* 0x000000110e077c11 */ /* 0x040fe4000f8e18ff */
[----:B------:R-:W-:Y:S02]  /*5020*/  SHF.L.U32 R0, R13, 0x1f, RZ ;  /* 0x0000001f0d007819 */ /* 0x000fe400000006ff */
[----:B------:R-:W-:Y:S02]  /*5030*/  LEA R8, R14, UR17, 0x4 ;  /* 0x000000110e087c11 */ /* 0x000fe4000f8e20ff */
[----:B---3--:R-:W3:Y:S02]  /*5040*/  SYNCS.PHASECHK.TRANS64.TRYWAIT P0, [R7+URZ+0x1d0], R0 ;  /* 0x0001d000070075a7 */ /* 0x008ee400080011ff */
[----:B---3--:R-:W-:Y:S05]  /*5050*/  @!P0 BRA `(.L_x_99) ;  /* 0x0000003400c88947 */ /* 0x008fea0003800000 */
.L_x_199:
[----:B------:R-:W4:Y:S01]  /*5060*/  LDS.128 R8, [R8+0x260] ;  /* 0x0002600008087984 */ /* 0x000f220000000c00 */
[----:B------:R-:W-:Y:S01]  /*5070*/  UISETP.GE.AND UP0, UPT, UR40, 0x1, UPT ;  /* 0x000000012800788c */ /* 0x000fe2000bf06270 */
[----:B------:R-:W-:Y:S01]  /*5080*/  @!PT LDS RZ, [RZ] ;  /* 0x00000000fffff984 */ /* 0x000fe20000000800 */
[----:B------:R-:W-:Y:S01]  /*5090*/  @!PT LDS RZ, [RZ] ;  /* 0x00000000fffff984 */ /* 0x000fe20000000800 */
[----:B------:R-:W-:Y:S01]  /*50a0*/  @!PT LDS RZ, [RZ] ;  /* 0x00000000fffff984 */ /* 0x000fe20000000800 */
[----:B------:R-:W-:Y:S01]  /*50b0*/  @!PT LDS RZ, [RZ] ;  /* 0x00000000fffff984 */ /* 0x000fe20000000800 */
[----:B------:R1:W-:Y:S06]  /*50c0*/  MEMBAR.ALL.CTA ;  /* 0x0000000000007992 */ /* 0x0003ec0000008000 */
[----:B-1----:R-:W1:Y:S01]  /*50d0*/  FENCE.VIEW.ASYNC.S ;  /* 0x00000000000073c6 */ /* 0x002e620000000000 */
[----:B----4-:R-:W-:Y:S11]  /*50e0*/  LOP3.LUT P0, RZ, R10, 0x1, RZ, 0xc0, !PT ;  /* 0x000000010aff7812 */ /* 0x010ff6000780c0ff */
[----:B------:R-:W-:Y:S02]  /*50f0*/  @!UPT UIADD3 URZ, UPT, UPT, URZ, URZ, URZ ;  /* 0x000000fffffff290 */ /* 0x000fe4000fffe0ff */
[----:B-1----:R-:W-:Y:S01]  /*5100*/  VOTEU.ANY UP1, P0 ;  /* 0x0000000000ff7886 */ /* 0x002fe20000020100 */
[----:B------:R-:W-:Y:S11]  /*5110*/  PLOP3.LUT P0, PT, PT, PT, UP1, 0x80, 0x8 ;  /* 0x000000000008781c */ /* 0x000ff60003f0f018 */
[----:B------:R-:W-:Y:S02]  /*5120*/  @!UPT UIADD3 URZ, UPT, UPT, URZ, URZ, URZ ;  /* 0x000000fffffff290 */ /* 0x000fe4000fffe0ff */
[----:B---3--:R-:W-:Y:S02]  /*5130*/  @P0 SHF.R.U32.HI R0, RZ, 0x10, R9 ;  /* 0x00000010ff000819 */ /* 0x008fe40000011609 */
[----:B------:R-:W-:Y:S02]  /*5140*/  @P0 MOV R6, R8 ;  /* 0x0000000800060202 */ /* 0x000fe40000000f00 */
[----:B------:R-:W-:Y:S01]  /*5150*/  @P0 R2UR UR4, R0 ;  /* 0x00000000000402ca */ /* 0x000fe200000e0000 */
[----:B------:R-:W-:Y:S01]  /*5160*/  VIADD R0, R7, 0x1e0 ;  /* 0x000001e007007836 */ /* 0x000fe20000000000 */
[----:B------:R-:W-:Y:S02]  /*5170*/  @P0 LOP3.LUT R8, R9, 0xffff, RZ, 0xc0, !PT ;  /* 0x0000ffff09080812 */ /* 0x000fe400078ec0ff */
[----:B------:R-:W-:Y:S02]  /*5180*/  @P0 R2UR UR6, R6 ;  /* 0x00000000060602ca */ /* 0x000fe400000e0000 */
[----:B------:R-:W-:Y:S02]  /*5190*/  PRMT R0, RZ, 0x654, R0 ;  /* 0x00000654ff007816 */ /* 0x000fe40000000000 */
[----:B------:R-:W-:Y:S02]  /*51a0*/  @P0 R2UR UR5, R8 ;  /* 0x00000000080502ca */ /* 0x000fe400000e0000 */
[----:B------:R1:W-:Y:S03]  /*51b0*/  SYNCS.ARRIVE.TRANS64.RED.A1T0 RZ, [R0+URZ], RZ ;  /* 0x000000ff00ff79a7 */ /* 0x0003e600081004ff */
[----:B------:R-:W-:Y:S04]  /*51c0*/  @UP1 UMOV UR24, UR4 ;  /* 0x0000000400181c82 */ /* 0x000fe80008000000 */
[----:B------:R-:W-:Y:S04]  /*51d0*/  @UP1 UMOV UR13, UR6 ;  /* 0x00000006000d1c82 */ /* 0x000fe80008000000 */
[----:B------:R-:W-:Y:S01]  /*51e0*/  @UP1 UMOV UR7, UR5 ;  /* 0x0000000500071c82 */ /* 0x000fe20008000000 */
[----:B------:R-:W-:Y:S05]  /*51f0*/  BRA.U !UP0, `(.L_x_100) ;  /* 0x0000000108a47547 */ /* 0x000fea000b800000 */
[----:B------:R-:W-:Y:S02]  /*5200*/  UIMAD.WIDE.U32 UR10, UR7, UR31, URZ ;  /* 0x0000001f070a72a5 */ /* 0x000fe4000f8e00ff */
[----:B------:R-:W-:Y:S02]  /*5210*/  UIMAD.WIDE.U32 UR18, UR13, UR28, URZ ;  /* 0x0000001c0d1272a5 */ /* 0x000fe4000f8e00ff */
[----:B------:R-:W-:Y:S02]  /*5220*/  USEL UR4, UR25, UR27, !UP5 ;  /* 0x0000001b19047287 */ /* 0x000fe4000e800000 */
[----:B------:R-:W-:Y:S02]  /*5230*/  USEL UR8, UR26, UR32, !UP6 ;  /* 0x000000201a087287 */ /* 0x000fe4000f000000 */
[----:B--2---:R-:W-:Y:S02]  /*5240*/  UIMAD.WIDE.U32 UR20, UR4, UR14, URZ ;  /* 0x0000000e041472a5 */ /* 0x004fe4000f8e00ff */
[----:B------:R-:W-:Y:S01]  /*5250*/  UIMAD.WIDE.U32 UR22, UR8, UR14, URZ ;  /* 0x0000000e081672a5 */ /* 0x000fe2000f8e00ff */
[----:B------:R-:W-:Y:S02]  /*5260*/  UMOV UR5, UR11 ;  /* 0x0000000b00057c82 */ /* 0x000fe40008000000 */
[----:B------:R-:W-:Y:S03]  /*5270*/  USHF.R.U32.HI UR6, URZ, UR35, UR5 ;  /* 0x00000023ff067299 */ /* 0x000fe60008011605 */
[----:B------:R-:W-:Y:S01]  /*5280*/  UMOV UR5, UR19 ;  /* 0x0000001300057c82 */ /* 0x000fe20008000000 */
[----:B------:R-:W-:Y:S02]  /*5290*/  USEL UR6, UR7, UR6, !UP5 ;  /* 0x0000000607067287 */ /* 0x000fe4000e800000 */
[----:B------:R-:W-:Y:S02]  /*52a0*/  USHF.R.U32.HI UR9, URZ, UR29, UR5 ;  /* 0x0000001dff097299 */ /* 0x000fe40008011605 */
[----:B------:R-:W-:Y:S01]  /*52b0*/  UIMAD.WIDE.U32 UR10, UR6, UR14, URZ ;  /* 0x0000000e060a72a5 */ /* 0x000fe2000f8e00ff */
[----:B------:R-:W-:Y:S02]  /*52c0*/  UMOV UR5, UR21 ;  /* 0x0000001500057c82 */ /* 0x000fe40008000000 */
[----:B------:R-:W-:Y:S03]  /*52d0*/  @UP4 USHF.R.U32.HI UR4, URZ, UR15, UR5 ;  /* 0x0000000fff044299 */ /* 0x000fe60008011605 */
[----:B------:R-:W-:Y:S01]  /*52e0*/  UMOV UR5, UR23 ;  /* 0x0000001700057c82 */ /* 0x000fe20008000000 */
[----:B------:R-:W-:Y:S02]  /*52f0*/  UIMAD UR4, UR40, UR4, URZ ;  /* 0x00000004280472a4 */ /* 0x000fe4000f8e02ff */
[----:B------:R-:W-:Y:S02]  /*5300*/  @UP4 USHF.R.U32.HI UR8, URZ, UR15, UR5 ;  /* 0x0000000fff084299 */ /* 0x000fe40008011605 */
[----:B------:R-:W-:Y:S02]  /*5310*/  USEL UR5, UR13, UR9, !UP6 ;  /* 0x000000090d057287 */ /* 0x000fe4000f000000 */
[----:B------:R-:W-:Y:S02]  /*5320*/  UIMAD UR9, UR40, UR8, URZ ;  /* 0x00000008280972a4 */ /* 0x000fe4000f8e02ff */
[----:B------:R-:W-:Y:S03]  /*5330*/  UISETP.GE.AND UP0, UPT, UR6, UR4, UPT ;  /* 0x000000040600728c */ /* 0x000fe6000bf06270 */
[----:B------:R-:W-:Y:S01]  /*5340*/  UMOV UR4, UR11 ;  /* 0x0000000b00047c82 */ /* 0x000fe20008000000 */
[----:B------:R-:W-:Y:S02]  /*5350*/  UISETP.GE.OR UP0, UPT, UR5, UR9, UP0 ;  /* 0x000000090500728c */ /* 0x000fe40008706670 */
[----:B------:R-:W-:Y:S02]  /*5360*/  USHF.R.U32.HI UR4, URZ, UR15, UR4 ;  /* 0x0000000fff047299 */ /* 0x000fe40008011604 */
[----:B------:R-:W-:Y:S02]  /*5370*/  UIMAD.WIDE.U32 UR10, UR5, UR14, URZ ;  /* 0x0000000e050a72a5 */ /* 0x000fe4000f8e00ff */
[----:B------:R-:W-:Y:S04]  /*5380*/  USEL UR12, UR6, UR4, !UP4 ;  /* 0x00000004060c7287 */ /* 0x000fe8000e000000 */
[----:B------:R-:W-:Y:S01]  /*5390*/  UIADD3 UR9, UPT, UPT, -UR12, URZ, URZ ;  /* 0x000000ff0c097290 */ /* 0x000fe2000fffe1ff */
[----:B------:R-:W-:Y:S02]  /*53a0*/  @!UP0 UMOV UR4, UR11 ;  /* 0x0000000b00048c82 */ /* 0x000fe40008000000 */
[----:B------:R-:W-:Y:S02]  /*53b0*/  @!UP0 USHF.R.U32.HI UR4, URZ, UR15, UR4 ;  /* 0x0000000fff048299 */ /* 0x000fe40008011604 */
[----:B------:R-:W-:Y:S02]  /*53c0*/  UIMAD UR9, UR40, UR9, UR6 ;  /* 0x00000009280972a4 */ /* 0x000fe4000f8e0206 */
[----:B------:R-:W-:Y:S04]  /*53d0*/  @!UP0 USEL UR4, UR5, UR4, !UP4 ;  /* 0x0000000405048287 */ /* 0x000fe8000e000000 */
[----:B------:R-:W-:Y:S02]  /*53e0*/  @!UP0 UIMAD UR9, UR8, UR9, UR4 ;  /* 0x00000009080982a4 */ /* 0x000fe4000f8e0204 */
[----:B------:R-:W-:Y:S02]  /*53f0*/  @!UP0 UIADD3 UR10, UPT, UPT, UR12, -UR4, URZ ;  /* 0x800000040c0a8290 */ /* 0x000fe4000fffe0ff */
[----:B------:R-:W-:Y:S02]  /*5400*/  UIADD3 UR4, UPT, UPT, -UR5, URZ, URZ ;  /* 0x000000ff05047290 */ /* 0x000fe4000fffe1ff */
[----:B------:R-:W-:Y:S02]  /*5410*/  UIADD3 UR8, UPT, UPT, -UR6, URZ, URZ ;  /* 0x000000ff06087290 */ /* 0x000fe4000fffe1ff */
[----:B------:R-:W-:Y:S02]  /*5420*/  @!UP0 UIMAD UR6, UR10, UR40, UR5 ;  /* 0x000000280a0682a4 */ /* 0x000fe4000f8e0205 */
[----:B------:R-:W-:Y:S02]  /*5430*/  UIMAD UR13, UR16, UR4, UR13 ;  /* 0x00000004100d72a4 */ /* 0x000fe4000f8e020d */
[----:B------:R-:W-:Y:S01]  /*5440*/  UIMAD UR7, UR30, UR8, UR7 ;  /* 0x000000081e0772a4 */ /* 0x000fe2000f8e0207 */
[----:B------:R-:W-:Y:S02]  /*5450*/  @!UP0 UMOV UR5, UR9 ;  /* 0x0000000900058c82 */ /* 0x000fe40008000000 */
[----:B------:R-:W-:Y:S02]  /*5460*/  UIMAD UR13, UR5, UR16, UR13 ;  /* 0x00000010050d72a4 */ /* 0x000fe4000f8e020d */
[----:B------:R-:W-:Y:S11]  /*5470*/  UIMAD UR7, UR6, UR30, UR7 ;  /* 0x0000001e060772a4 */ /* 0x000ff6000f8e0207 */
[----:B------:R-:W-:Y:S01]  /*5480*/  @!UPT UIADD3 URZ, UPT, UPT, URZ, URZ, URZ ;  /* 0x000000fffffff290 */ /* 0x000fe2000fffe0ff */
.L_x_100:
[----:B------:R-:W3:Y:S01]  /*5490*/  @!UP2 LDCU.128 UR20, c[0x0][0xb10] ;  /* 0x00016200ff14a7ac */ /* 0x000ee20008000c00 */
[C---:B------:R-:W-:Y:S02]  /*54a0*/  ISETP.NE.U32.AND P1, PT, R4.reuse, RZ, PT ;  /* 0x000000ff0400720c */ /* 0x040fe40003f25070 */
[----:B------:R-:W-:Y:S02]  /*54b0*/  ISETP.NE.U32.AND P0, PT, R4, RZ, PT ;  /* 0x000000ff0400720c */ /* 0x000fe40003f05070 */
[C---:B------:R-:W-:Y:S02]  /*54c0*/  ISETP.NE.AND.EX P1, PT, R5.reuse, RZ, PT, P1 ;  /* 0x000000ff0500720c */ /* 0x040fe40003f25310 */
[----:B------:R-:W-:Y:S01]  /*54d0*/  ISETP.NE.AND.EX P0, PT, R5, RZ, PT, P0 ;  /* 0x000000ff0500720c */ /* 0x000fe20003f05300 */
[----:B------:R-:W4:Y:S01]  /*54e0*/  @!UP2 LDCU UR5, c[0x0][0xb0c] ;  /* 0x00016180ff05a7ac */ /* 0x000f220008000800 */
[----:B------:R-:W-:Y:S01]  /*54f0*/  SHF.L.U32 R6, R15, 0x1f, RZ ;  /* 0x0000001f0f067819 */ /* 0x000fe200000006ff */
[----:B---3--:R-:W-:Y:S07]  /*5500*/  UIMAD.WIDE.U32 UR8, UR13, UR20, URZ ;  /* 0x000000140d0872a5 */ /* 0x008fee000f8e00ff */
[----:B------:R-:W-:Y:S01]  /*5510*/  @!UP2 UMOV UR4, UR9 ;  /* 0x000000090004ac82 */ /* 0x000fe20008000000 */
[----:B----4-:R-:W-:Y:S02]  /*5520*/  @!UP2 UISETP.NE.AND UP0, UPT, UR5, 0x1, UPT ;  /* 0x000000010500a88c */ /* 0x010fe4000bf05270 */
[----:B------:R-:W-:Y:S02]  /*5530*/  @!UP2 USHF.R.U32.HI UR4, URZ, UR21, UR4 ;  /* 0x00000015ff04a299 */ /* 0x000fe40008011604 */
[----:B------:R-:W-:Y:S02]  /*5540*/  UIMAD.WIDE.U32 UR8, UR7, UR23, URZ ;  /* 0x00000017070872a5 */ /* 0x000fe4000f8e00ff */
[----:B------:R-:W-:Y:S02]  /*5550*/  @!UP2 USEL UR10, UR13, UR4, !UP0 ;  /* 0x000000040d0aa287 */ /* 0x000fe4000c000000 */
[----:B------:R-:W-:Y:S03]  /*5560*/  @!UP2 UISETP.NE.AND UP0, UPT, UR22, 0x1, UPT ;  /* 0x000000011600a88c */ /* 0x000fe6000bf05270 */
[----:B------:R-:W-:Y:S02]  /*5570*/  @!UP2 UMOV UR6, UR9 ;  /* 0x000000090006ac82 */ /* 0x000fe40008000000 */
[----:B------:R-:W3:Y:S02]  /*5580*/  @!UP2 LDCU UR4, c[0x0][0xb20] ;  /* 0x00016400ff04a7ac */ /* 0x000ee40008000800 */
[----:B---3--:R-:W-:Y:S04]  /*5590*/  @!UP2 USHF.R.U32.HI UR6, URZ, UR4, UR6 ;  /* 0x00000004ff06a299 */ /* 0x008fe80008011606 */
[----:B------:R-:W-:Y:S04]  /*55a0*/  @!UP2 USEL UR6, UR7, UR6, !UP0 ;  /* 0x000000060706a287 */ /* 0x000fe8000c000000 */
[----:B------:R-:W-:Y:S02]  /*55b0*/  @!UP2 UIADD3 UR4, UPT, UPT, -UR10, UR6, URZ ;  /* 0x000000060a04a290 */ /* 0x000fe4000fffe1ff */
[----:B------:R-:W-:Y:S02]  /*55c0*/  @!UP2 UIADD3 UR6, UPT, UPT, UR10, -UR6, URZ ;  /* 0x800000060a06a290 */ /* 0x000fe4000fffe0ff */
[----:B------:R-:W-:Y:S02]  /*55d0*/  @!UP2 UIMAD UR13, UR4, UR5, UR13 ;  /* 0x00000005040da2a4 */ /* 0x000fe4000f8e020d */
[----:B------:R-:W-:Y:S01]  /*55e0*/  @!UP2 UIMAD UR7, UR6, UR22, UR7 ;  /* 0x000000160607a2a4 */ /* 0x000fe2000f8e0207 */
[----:B------:R-:W-:Y:S11]  /*55f0*/  BRA.U UP3, `(.L_x_101) ;  /* 0x0000000103107547 */ /* 0x000ff6000b800000 */
[----:B------:R-:W-:Y:S04]  /*5600*/  MOV R7, UR34 ;  /* 0x0000002200077c02 */ /* 0x000fe80008000f00 */
[----:B------:R-:W-:Y:S04]  /*5610*/  SHF.L.U32 R7, R7, 0x1f, RZ ;  /* 0x0000001f07077819 */ /* 0x000fe800000006ff */
[----:B------:R-:W3:Y:S02]  /*5620*/  SYNCS.PHASECHK.TRANS64.TRYWAIT P2, [UR17+0x1c8], R7 ;  /* 0x0001c807ff0075a7 */ /* 0x000ee40008041111 */
[----:B---3--:R-:W-:Y:S05]  /*5630*/  @!P2 BRA `(.L_x_102) ;  /* 0x000000300064a947 */ /* 0x008fea0003800000 */
.L_x_101:
[----:B------:R-:W-:Y:S05]  /*5640*/  @!P1 BRA `(.L_x_103) ;  /* 0x0000000000309947 */ /* 0x000fea0003800000 */
[----:B------:R-:W-:Y:S01]  /*5650*/  ISETP.NE.U32.AND P1, PT, R2, RZ, PT ;  /* 0x000000ff0200720c */ /* 0x000fe20003f25070 */
[----:B------:R-:W3:Y:S01]  /*5660*/  LDCU.64 UR4, c[0x0][0x358] ;  /* 0x00006b00ff0477ac */ /* 0x000ee20008000a00 */
[----:B------:R-:W-:Y:S02]  /*5670*/  IMAD.MOV.U32 R79, RZ, RZ, 0x1 ;  /* 0x00000001ff4f7424 */ /* 0x000fe400078e00ff */
[----:B------:R-:W-:Y:S11]  /*5680*/  ISETP.NE.AND.EX P1, PT, R3, RZ, PT, P1 ;  /* 0x000000ff0300720c */ /* 0x000ff60003f25310 */
[----:B------:R-:W-:Y:S02]  /*5690*/  @!UPT UIADD3 URZ, UPT, UPT, URZ, URZ, URZ ;  /* 0x000000fffffff290 */ /* 0x000fe4000fffe0ff */
[----:B------:R-:W4:Y:S01]  /*56a0*/  @P1 LDC.64 R8, c[0x0][0x888] ;  /* 0x00022200ff081b82 */ /* 0x000f220000000a00 */
[----:B-1----:R-:W-:Y:S04]  /*56b0*/  @P1 IMAD R0, R4, UR36, RZ ;  /* 0x0000002404001c24 */ /* 0x002fe8000f8e02ff */
[----:B----4-:R-:W-:Y:S04]  /*56c0*/  @P1 IMAD.WIDE R8, R0, 0x4, R8 ;  /* 0x0000000400081825 */ /* 0x010fe800078e0208 */
[----:B------:R-:W-:Y:S01]  /*56d0*/  HFMA2 R0, -RZ, RZ, 0, 5.9604644775390625e-08 ;  /* 0x00000001ff007431 */ /* 0x000fe200000001ff */
[----:B---3-5:R3:W5:Y:S04]  /*56e0*/  @P1 LDG.E R39, desc[UR4][R8.64] ;  /* 0x0000000408271981 */ /* 0x028768000c1e1900 */
[----:B------:R-:W-:Y:S01]  /*56f0*/  @!P1 PRMT R79, R0, 0x7610, R79 ;  /* 0x00007610004f9816 */ /* 0x000fe2000000004f */
[----:B---3--:R-:W4:Y:S06]  /*5700*/  @!P1 LDC R39, c[0x0][0x880] ;  /* 0x00022000ff279b82 */ /* 0x008f2c0000000800 */
.L_x_103:
[----:B----45:R-:W-:Y:S01]  /*5710*/  @!P0 FSETP.EQ.AND P1, PT, R39, RZ, PT ;  /* 0x000000ff2700820b */ /* 0x030fe20003f22000 */
[----:B------:R-:W-:Y:S01]  /*5720*/  @!UPT UIADD3 URZ, UPT, UPT, URZ, URZ, URZ ;  /* 0x000000fffffff290 */ /* 0x000fe2000fffe0ff */
[----:B------:R-:W-:Y:S11]  /*5730*/  @!P0 BRA `(.L_x_104) ;  /* 0x0000000000188947 */ /* 0x000ff60003800000 */
[----:B------:R-:W-:Y:S02]  /*5740*/  LOP3.LUT P0, RZ, R79, 0xff, RZ, 0xc0, !PT ;  /* 0x000000ff4fff7812 */ /* 0x000fe4000780c0ff */
[----:B------:R-:W-:Y:S04]  /*5750*/  ISETP.NE.U32.AND P1, PT, R2, RZ, PT ;  /* 0x000000ff0200720c */ /* 0x000fe80003f25070 */
[----:B------:R-:W-:Y:S04]  /*5760*/  ISETP.NE.AND.EX P1, PT, R3, RZ, PT, P1 ;  /* 0x000000ff0300720c */ /* 0x000fe80003f25310 */
[----:B------:R-:W-:Y:S03]  /*5770*/  PLOP3.LUT P1, PT, P1, PT, PT, 0x8, 0x80 ;  /* 0x000000000080781c */ /* 0x000fe60000f2e170 */
[----:B------:R-:W-:Y:S11]  /*5780*/  @P0 FSETP.EQ.AND P1, PT, R39, RZ, PT ;  /* 0x000000ff2700020b */ /* 0x000ff60003f22000 */
[----:B------:R-:W-:Y:S02]  /*5790*/  @!UPT UIADD3 URZ, UPT, UPT, URZ, URZ, URZ ;  /* 0x000000fffffff290 */ /* 0x000fe4000fffe0ff */
.L_x_104:
[----:B------:R-:W3:Y:S01]  /*57a0*/  SYNCS.PHASECHK.TRANS64.TRYWAIT P0, [UR17+0x1b8], R6 ;  /* 0x0001b806ff0075a7 */ /* 0x000ee20008001111 */
[----:B------:R-:W-:Y:S02]  /*57b0*/  ELECT P2, URZ, PT ;  /* 0x0000000000ff782f */ /* 0x000fe40003840000 */
[----:B------:R-:W-:Y:S01]  /*57c0*/  IADD3 R14, PT, PT, R14, 0x1, RZ ;  /* 0x000000010e0e7810 */ /* 0x000fe20007ffe0ff */
[----:B---3--:R-:W-:Y:S10]  /*57d0*/  @!P0 BRA `(.L_x_105) ;  /* 0x0000003000148947 */ /* 0x008ff40003800000 */
.L_x_202:
[----:B------:R-:W-:Y:S01]  /*57e0*/  PLOP3.LUT P1, PT, P1, P2, PT, 0xf2, 0x2f ;  /* 0x00000000002f781c */ /* 0x000fe20000f25e72 */
[----:B------:R-:W-:Y:S01]  /*57f0*/  UMOV UR18, 0x0 ;  /* 0x0000000000127882 */ /* 0x000fe20000000000 */
[----:B------:R-:W-:Y:S01]  /*5800*/  UMOV UR19, 0x10000000 ;  /* 0x1000000000137882 */ /* 0x000fe20000000000 */
[----:B------:R-:W-:Y:S01]  /*5810*/  UMOV UR12, UR36 ;  /* 0x00000024000c7c82 */ /* 0x000fe20008000000 */
[----:B------:R-:W-:Y:S01]  /*5820*/  LOP3.LUT R15, R15, 0x1, RZ, 0x3c, !PT ;  /* 0x000000010f0f7812 */ /* 0x000fe200078e3cff */
[----:B------:R-:W-:Y:S01]  /*5830*/  UPLOP3.LUT UP3, UPT, UPT, UPT, UPT, 0x80, 0x8 ;  /* 0x000000000008789c */ /* 0x000fe20003f6f070 */
[----:B------:R-:W-:Y:S07]  /*5840*/  UMOV UR36, UR24 ;  /* 0x0000001800247c82 */ /* 0x000fee0008000000 */
[----:B-1----:R-:W-:Y:S01]  /*5850*/  @!P1 IADD3 R6, P0, PT, R16, 0x580, RZ ;  /* 0x0000058010069810 */ /* 0x002fe20007f1e0ff */
[----:B------:R-:W-:Y:S03]  /*5860*/  VOTEU.ALL UP0, P1 ;  /* 0x0000000000ff7886 */ /* 0x000fe60000800000 */
[----:B------:R-:W-:Y:S01]  /*5870*/  @!P1 R2UR UR5, R6 ;  /* 0x00000000060592ca */ /* 0x000fe200000e0000 */
[----:B------:R-:W-:Y:S01]  /*5880*/  @!P1 IMAD.X R0, RZ, RZ, R17, P0 ;  /* 0x000000ffff009224 */ /* 0x000fe200000e0611 */
[----:B------:R-:W-:Y:S01]  /*5890*/  @!UP0 USHF.L.U32 UR10, UR45, 0x6, URZ ;  /* 0x000000062d0a8899 */ /* 0x000fe200080006ff */
[----:B------:R-:W-:Y:S01]  /*58a0*/  ISETP.NE.AND P0, PT, R14, 0x2, PT ;  /* 0x000000020e00780c */ /* 0x000fe20003f05270 */
[----:B------:R-:W-:Y:S02]  /*58b0*/  @!UP0 USHF.L.U32 UR11, UR46, 0x6, URZ ;  /* 0x000000062e0b8899 */ /* 0x000fe400080006ff */
[----:B------:R-:W-:Y:S01]  /*58c0*/  @!P1 R2UR UR4, R0 ;  /* 0x00000000000492ca */ /* 0x000fe200000e0000 */
[----:B------:R-:W-:Y:S01]  /*58d0*/  @!UP0 UIADD3 UR8, UPT, UPT, UR17, 0x400, URZ ;  /* 0x0000040011088890 */ /* 0x000fe2000fffe0ff */
[----:B------:R-:W-:Y:S01]  /*58e0*/  SEL R0, RZ, 0x1, P0 ;  /* 0x00000001ff007807 */ /* 0x000fe20000000000 */
[----:B------:R-:W-:Y:S01]  /*58f0*/  @!UP0 UIADD3 UR9, UPT, UPT, UR17, 0x1b0, URZ ;  /* 0x000001b011098890 */ /* 0x000fe2000fffe0ff */
[----:B------:R-:W-:Y:S01]  /*5900*/  SEL R14, R14, RZ, P0 ;  /* 0x000000ff0e0e7207 */ /* 0x000fe20000000000 */
[----:B------:R-:W-:Y:S01]  /*5910*/  VOTEU.ALL UP0, P1 ;  /* 0x0000000000ff7886 */ /* 0x000fe20000800000 */
[----:B------:R-:W-:Y:S01]  /*5920*/  LOP3.LUT R13, R13, R0, RZ, 0x3c, !PT ;  /* 0x000000000d0d7212 */ /* 0x000fe200078e3cff */
[----:B------:R-:W-:Y:S01]  /*5930*/  IMAD.U32 R6, RZ, RZ, UR5 ;  /* 0x00000005ff067e24 */ /* 0x000fe2000f8e00ff */
[----:B------:R-:W-:Y:S02]  /*5940*/  UIADD3 UR45, UPT, UPT, UR7, UR60, URZ ;  /* 0x0000003c072d7290 */ /* 0x000fe4000fffe0ff */
[----:B------:R-:W-:Y:S03]  /*5950*/  UIADD3 UR46, UPT, UPT, UR13, UR57, URZ ;  /* 0x000000390d2e7290 */ /* 0x000fe6000fffe0ff */
[----:B------:R-:W-:Y:S01]  /*5960*/  IMAD.U32 R7, RZ, RZ, UR4 ;  /* 0x00000004ff077e24 */ /* 0x000fe2000f8e00ff */
[----:B------:R-:W-:Y:S04]  /*5970*/  @!P1 R2UR UR4, R6 ;  /* 0x00000000060492ca */ /* 0x000fe800000e0000 */
[----:B------:R-:W-:Y:S11]  /*5980*/  @!P1 R2UR UR5, R7 ;  /* 0x00000000070592ca */ /* 0x000ff600000e0000 */
[----:B------:R-:W-:Y:S02]  /*5990*/  @!UPT UIADD3 URZ, UPT, UPT, URZ, URZ, URZ ;  /* 0x000000fffffff290 */ /* 0x000fe4000fffe0ff */
[----:B------:R3:W-:Y:S01]  /*59a0*/  @!UP0 UTMALDG.3D [UR8], [UR4], desc[UR18] ;  /* 0x00001208040085b4 */ /* 0x0007e20008011000 */
[----:B------:R3:W-:Y:S01]  /*59b0*/  @!P1 SYNCS.ARRIVE.TRANS64.RED.A0TR RZ, [UR17+0x1b0], R12 ;  /* 0x0001b00cffff99a7 */ /* 0x0007e20008300411 */
[----:B------:R-:W-:Y:S01]  /*59c0*/  SYNCS.ARRIVE.TRANS64.RED.A1T0 RZ, [UR48], RZ ;  /* 0x000000ffffff79a7 */ /* 0x000fe20008100430 */
[----:B------:R-:W-:Y:S05]  /*59d0*/  BRA.U UP1, `(.L_x_106) ;  /* 0xfffffff5018c7547 */ /* 0x000fea000b83ffff */
[----:B------:R-:W-:Y:S07]  /*59e0*/  MOV R0, UR17 ;  /* 0x0000001100007c02 */ /* 0x000fee0008000f00 */
.L_x_107:
[----:B-1----:R-:W-:-:S04]  /*59f0*/  SHF.L.U32 R2, R15, 0x1f, RZ ;  /* 0x0000001f0f027819 */ /* 0x002fc800000006ff */
[----:B------:R1:W4:Y:S03]  /*5a00*/  SYNCS.PHASECHK.TRANS64.TRYWAIT P0, [R0+URZ+0x1b8], R2 ;  /* 0x0001b802000075a7 */ /* 0x00032600080011ff */
[----:B----4-:R-:W-:Y:S05]  /*5a10*/  @!P0 NANOSLEEP.SYNCS 0x989680 ;  /* 0x009896800000895d */ /* 0x010fea0003900000 */
[----:B------:R-:W4:Y:S02]  /*5a20*/  @!P0 SYNCS.PHASECHK.TRANS64 P0, [R0+URZ+0x1b8], R2 ;  /* 0x0001b802000085a7 */ /* 0x000f2400080010ff */
[----:B--234-:R-:W-:Y:S05]  /*5a30*/  @P0 EXIT ;  /* 0x000000000000094d */ /* 0x01cfea0003800000 */
[----:B------:R-:W-:Y:S05]  /*5a40*/  BRA `(.L_x_107) ;  /* 0xfffffffc00e87947 */ /* 0x000fea000383ffff */
.L_x_98:
[----:B------:R-:W-:-:S06]  /*5a50*/  UISETP.GE.AND UP0, UPT, UR22, 0x4, UPT ;  /* 0x000000041600788c */ /* 0x000fcc000bf06270 */
[----:B------:R-:W-:-:S13]  /*5a60*/  PLOP3.LUT P0, PT, PT, PT, UP0, 0x80, 0x8 ;  /* 0x000000000008781c */ /* 0x000fda0003f0f008 */
[----:B-1----:R-:W-:Y:S05]  /*5a70*/  @!P0 EXIT ;  /* 0x000000000000894d */ /* 0x002fea0003800000 */
[----:B------:R-:W-:Y:S01]  /*5a80*/  BAR.SYNC.DEFER_BLOCKING 0x6, 0xa0 ;  /* 0x0182800000007b1d */ /* 0x000fe20000010000 */
[C---:B------:R-:W-:Y:S02]  /*5a90*/  IMAD.SHL.U32 R7, R76.reuse, 0x40, RZ ;  /* 0x000000404c077824 */ /* 0x040fe400078e00ff */
[----:B------:R-:W-:Y:S02]  /*5aa0*/  HFMA2 R81, -RZ, RZ, 0, 0 ;  /* 0x00000000ff517431 */ /* 0x000fe400000001ff */
[C---:B------:R-:W-:Y:S01]  /*5ab0*/  IMAD.SHL.U32 R4, R76.reuse, 0x20, RZ ;  /* 0x000000204c047824 */ /* 0x040fe200078e00ff */
[----:B------:R-:W-:Y:S01]  /*5ac0*/  CS2R R82, SRZ ;  /* 0x0000000000527805 */ /* 0x000fe2000001ff00 */
[----:B------:R-:W-:Y:S01]  /*5ad0*/  IMAD.SHL.U32 R6, R76, 0x2, RZ ;  /* 0x000000024c067824 */ /* 0x000fe200078e00ff */
[----:B------:R-:W-:Y:S01]  /*5ae0*/  UMOV UR44, 0x400 ;  /* 0x00000400002c7882 */ /* 0x000fe20000000000 */
[----:B------:R-:W-:Y:S01]  /*5af0*/  LOP3.LUT R5, R7, 0x180, RZ, 0xc0, !PT ;  /* 0x0000018007057812 */ /* 0x000fe200078ec0ff */
[----:B------:R-:W-:Y:S01]  /*5b00*/  ULEA UR44, UR48, UR44, 0x18 ;  /* 0x0000002c302c7291 */ /* 0x000fe2000f8ec0ff */
[----:B------:R-:W-:Y:S01]  /*5b10*/  LOP3.LUT R4, R4, 0xc00, RZ, 0xc0, !PT ;  /* 0x00000c0004047812 */ /* 0x000fe200078ec0ff */
[----:B------:R-:W1:Y:S01]  /*5b20*/  LDC.64 R72, c[0x0][0x888] ;  /* 0x00022200ff487b82 */ /* 0x000e620000000a00 */
[----:B------:R-:W-:Y:S01]  /*5b30*/  LOP3.LUT R6, R5, 0x20, R6, 0xf8, !PT ;  /* 0x0000002005067812 */ /* 0x000fe200078ef806 */
[----:B------:R-:W-:Y:S01]  /*5b40*/  IMAD.SHL.U32 R5, R76, 0x8, RZ ;  /* 0x000000084c057824 */ /* 0x000fe200078e00ff */
[----:B------:R-:W-:Y:S01]  /*5b50*/  LOP3.LUT R4, R4, 0x40, R7, 0xf8, !PT ;  /* 0x0000004004047812 */ /* 0x000fe200078ef807 */
[----:B------:R-:W-:Y:S01]  /*5b60*/  IMAD.U32 R37, R76, 0x10000, RZ ;  /* 0x000100004c257824 */ /* 0x000fe200078e00ff */
[----:B------:R-:W-:Y:S01]  /*5b70*/  UIADD3 UR4, UPT, UPT, UR44, 0x1400, URZ ;  /* 0x000014002c047890 */ /* 0x000fe2000fffe0ff */
[----:B------:R-:W-:Y:S01]  /*5b80*/  IMAD.MOV.U32 R36, RZ, RZ, RZ ;  /* 0x000000ffff247224 */ /* 0x000fe200078e00ff */
[----:B------:R-:W-:Y:S01]  /*5b90*/  LOP3.LUT R5, R6, 0x30, R5, 0x78, !PT ;  /* 0x0000003006057812 */ /* 0x000fe200078e7805 */
[----:B------:R-:W2:Y:S01]  /*5ba0*/  LDC.64 R74, c[0x0][0x890] ;  /* 0x00022400ff4a7b82 */ /* 0x000ea20000000a00 */
[----:B------:R-:W-:Y:S01]  /*5bb0*/  LOP3.LUT R4, R4, 0x200, R7, 0xf8, !PT ;  /* 0x0000020004047812 */ /* 0x000fe200078ef807 */
[----:B------:R-:W-:Y:S01]  /*5bc0*/  IMAD.MOV.U32 R84, RZ, RZ, RZ ;  /* 0x000000ffff547224 */ /* 0x000fe200078e00ff */
[----:B------:R-:W-:Y:S01]  /*5bd0*/  LOP3.LUT R37, R37, 0x600000, RZ, 0xc0, !PT ;  /* 0x0060000025257812 */ /* 0x000fe200078ec0ff */
[----:B------:R-:W-:Y:S01]  /*5be0*/  IMAD.U32 R85, RZ, RZ, UR4 ;  /* 0x00000004ff557e24 */ /* 0x000fe2000f8e00ff */
[----:B------:R-:W-:Y:S01]  /*5bf0*/  LOP3.LUT R78, R4, R5, RZ, 0xfc, !PT ;  /* 0x00000005044e7212 */ /* 0x000fe200078efcff */
[----:B------:R-:W3:Y:S01]  /*5c00*/  LDS R0, [UR44+0x280] ;  /* 0x0002802cff007984 */ /* 0x000ee20008000800 */
[----:B------:R-:W-:Y:S01]  /*5c10*/  IMAD.SHL.U32 R4, R76, 0x10, RZ ;  /* 0x000000104c047824 */ /* 0x000fe200078e00ff */
[----:B------:R-:W4:Y:S01]  /*5c20*/  LDC.64 R70, c[0x0][0x8b0] ;  /* 0x00022c00ff467b82 */ /* 0x000f220000000a00 */
[----:B------:R-:W-:Y:S01]  /*5c30*/  IADD3 R77, PT, PT, R78, UR44, RZ ;  /* 0x0000002c4e4d7c10 */ /* 0x000fe2000fffe0ff */
[----:B------:R-:W1:Y:S02]  /*5c40*/  LDCU UR50, c[0x0][0x370] ;  /* 0x00006e00ff3277ac */ /* 0x000e640008000800 */
[----:B------:R-:W-:Y:S01]  /*5c50*/  LOP3.LUT R4, R4, 0x20, RZ, 0xc0, !PT ;  /* 0x0000002004047812 */ /* 0x000fe200078ec0ff */
[----:B------:R-:W1:Y:S03]  /*5c60*/  LDCU.64 UR62, c[0x0][0x348] ;  /* 0x00006900ff3e77ac */ /* 0x000e660008000a00 */
[----:B------:R-:W1:Y:S01]  /*5c70*/  LDC.64 R68, c[0x0][0x8a8] ;  /* 0x00022a00ff447b82 */ /* 0x000e620000000a00 */
[----:B------:R-:W-:Y:S01]  /*5c80*/  IADD3 R77, PT, PT, -R4, 0x400, R77 ;  /* 0x00000400044d7810 */ /* 0x000fe20007ffe14d */
[----:B------:R-:W1:Y:S01]  /*5c90*/  LDCU UR41, c[0x0][0xb0c] ;  /* 0x00016180ff2977ac */ /* 0x000e620008000800 */
[----:B------:R-:W1:Y:S01]  /*5ca0*/  LDCU UR39, c[0x0][0xb30] ;  /* 0x00016600ff2777ac */ /* 0x000e620008000800 */
[----:B------:R-:W1:Y:S01]  /*5cb0*/  LDCU.64 UR58, c[0x0][0x888] ;  /* 0x00011100ff3a77ac */ /* 0x000e620008000a00 */
[----:B------:R-:W1:Y:S01]  /*5cc0*/  LDCU.64 UR42, c[0x0][0xb28] ;  /* 0x00016500ff2a77ac */ /* 0x000e620008000a00 */
[----:B------:R-:W1:Y:S01]  /*5cd0*/  LDCU.128 UR52, c[0x0][0xb10] ;  /* 0x00016200ff3477ac */ /* 0x000e620008000c00 */
[----:B------:R-:W1:Y:S01]  /*5ce0*/  LDCU UR49, c[0x0][0x374] ;  /* 0x00006e80ff3177ac */ /* 0x000e620008000800 */
[----:B------:R-:W-:Y:S01]  /*5cf0*/  UIADD3 UR56, UPT, UPT, UR44, 0x400, URZ ;  /* 0x000004002c387890 */ /* 0x000fe2000fffe0ff */
[----:B---3--:R-:W-:-:S11]  /*5d00*/  IMAD.IADD R37, R0, 0x1, R37 ;  /* 0x0000000100257824 */ /* 0x008fd600078e0225 */
.L_x_125:
[----:B------:R-:W-:Y:S02]  /*5d10*/  LEA R3, R81, UR44, 0x3 ;  /* 0x0000002c51037c11 */ /* 0x000fe4000f8e18ff */
[----:B------:R-:W-:Y:S02]  /*5d20*/  SHF.L.U32 R0, R83, 0x1f, RZ ;  /* 0x0000001f53007819 */ /* 0x000fe400000006ff */
[----:B-1----:R-:W-:Y:S02]  /*5d30*/  LEA R4, R81, UR44, 0x4 ;  /* 0x0000002c51047c11 */ /* 0x002fe4000f8e20ff */
[----:B------:R-:W3:Y:S02]  /*5d40*/  SYNCS.PHASECHK.TRANS64.TRYWAIT P0, [R3+URZ+0x1d0], R0 ;  /* 0x0001d000030075a7 */ /* 0x000ee400080011ff */
[----:B--23--:R-:W-:Y:S05]  /*5d50*/  @!P0 BRA `(.L_x_108) ;  /* 0x0000002800cc8947 */ /* 0x00cfea0003800000 */
.L_x_203:
[----:B------:R-:W1:Y:S01]  /*5d60*/  LDS.128 R4, [R4+0x260] ;  /* 0x0002600004047984 */ /* 0x000e620000000c00 */
[----:B------:R-:W-:Y:S01]  /*5d70*/  UISETP.GE.AND UP0, UPT, UR40, 0x1, UPT ;  /* 0x000000012800788c */ /* 0x000fe2000bf06270 */
[----:B------:R-:W-:Y:S01]  /*5d80*/  @!PT LDS RZ, [RZ] ;  /* 0x00000000fffff984 */ /* 0x000fe20000000800 */
[----:B------:R-:W-:Y:S01]  /*5d90*/  @!PT LDS RZ, [RZ] ;  /* 0x00000000fffff984 */ /* 0x000fe20000000800 */
[----:B------:R-:W-:Y:S01]  /*5da0*/  @!PT LDS RZ, [RZ] ;  /* 0x00000000fffff984 */ /* 0x000fe20000000800 */
[----:B------:R-:W-:Y:S01]  /*5db0*/  @!PT LDS RZ, [RZ] ;  /* 0x00000000fffff984 */ /* 0x000fe20000000800 */
[----:B------:R2:W-:Y:S06]  /*5dc0*/  MEMBAR.ALL.CTA ;  /* 0x0000000000007992 */ /* 0x0005ec0000008000 */
[----:B--2---:R-:W2:Y:S01]  /*5dd0*/  FENCE.VIEW.ASYNC.S ;  /* 0x00000000000073c6 */ /* 0x004ea20000000000 */
[----:B-1----:R-:W-:Y:S11]  /*5de0*/  LOP3.LUT P0, RZ, R6, 0x1, RZ, 0xc0, !PT ;  /* 0x0000000106ff7812 */ /* 0x002ff6000780c0ff */
[----:B------:R-:W-:Y:S02]  /*5df0*/  @!UPT UIADD3 URZ, UPT, UPT, URZ, URZ, URZ ;  /* 0x000000fffffff290 */ /* 0x000fe4000fffe0ff */
[----:B--2---:R-:W-:Y:S01]  /*5e00*/  VOTEU.ANY UP1, P0 ;  /* 0x0000000000ff7886 */ /* 0x004fe20000020100 */
[----:B------:R-:W-:Y:S01]  /*5e10*/  PLOP3.LUT P0, PT, PT, PT, UP1, 0x80, 0x8 ;  /* 0x000000000008781c */ /* 0x000fe20003f0f018 */
[----:B------:R-:W-:Y:S11]  /*5e20*/  UP2UR UR47, UPR, URZ, 0x2 ;  /* 0x00000002ff2f7883 */ /* 0x000ff60008000000 */
[----:B------:R-:W-:Y:S01]  /*5e30*/  @!UPT UIADD3 URZ, UPT, UPT, URZ, URZ, URZ ;  /* 0x000000fffffff290 */ /* 0x000fe2000fffe0ff */
        /* <DEDUP_REMOVED lines=13> */
[----:B------:R-:W2:Y:S01]  /*5f10*/  LDCU UR12, c[0x0][0xb20] ;  /* 0x00016400ff0c77ac */ /* 0x000ea20008000800 */
[----:B------:R-:W-:Y:S02]  /*5f20*/  UIMAD.WIDE.U32 UR4, UR49, UR55, URZ ;  /* 0x00000037310472a5 */ /* 0x000fe4000f8e00ff */
[----:B------:R-:W-:Y:S02]  /*5f30*/  UIMAD.WIDE.U32 UR6, UR50, UR52, URZ ;  /* 0x00000034320672a5 */ /* 0x000fe4000f8e00ff */
[----:B------:R-:W-:Y:S02]  /*5f40*/  UISETP.NE.AND UP0, UPT, UR54, 0x1, UPT ;  /* 0x000000013600788c */ /* 0x000fe4000bf05270 */
[----:B------:R-:W-:Y:S02]  /*5f50*/  UIMAD.WIDE.U32 UR8, UR37, UR55, URZ ;  /* 0x00000037250872a5 */ /* 0x000fe4000f8e00ff */
[----:B------:R-:W-:Y:S02]  /*5f60*/  UIMAD.WIDE.U32 UR10, UR38, UR52, URZ ;  /* 0x00000034260a72a5 */ /* 0x000fe4000f8e00ff */
[----:B------:R-:W-:Y:S02]  /*5f70*/  UISETP.NE.AND UP1, UPT, UR41, 0x1, UPT ;  /* 0x000000012900788c */ /* 0x000fe4000bf25270 */
[----:B------:R-:W-:Y:S01]  /*5f80*/  UISETP.NE.AND UP2, UPT, UR40, 0x1, UPT ;  /* 0x000000012800788c */ /* 0x000fe2000bf45270 */
[----:B------:R-:W-:Y:S02]  /*5f90*/  UMOV UR4, UR5 ;  /* 0x0000000500047c82 */ /* 0x000fe40008000000 */
[----:B--2---:R-:W-:Y:S03]  /*5fa0*/  USHF.R.U32.HI UR5, URZ, UR12, UR4 ;  /* 0x0000000cff057299 */ /* 0x004fe60008011604 */
[----:B------:R-:W-:Y:S02]  /*5fb0*/  UMOV UR4, UR7 ;  /* 0x0000000700047c82 */ /* 0x000fe40008000000 */
[----:B------:R-:W-:Y:S02]  /*5fc0*/  USHF.R.U32.HI UR7, URZ, UR53, UR4 ;  /* 0x00000035ff077299 */ /* 0x000fe40008011604 */
[----:B------:R-:W-:Y:S02]  /*5fd0*/  USEL UR4, UR49, UR5, !UP0 ;  /* 0x0000000531047287 */ /* 0x000fe4000c000000 */
[----:B------:R-:W-:Y:S01]  /*5fe0*/  USEL UR7, UR50, UR7, !UP1 ;  /* 0x0000000732077287 */ /* 0x000fe2000c800000 */
[----:B------:R-:W-:Y:S01]  /*5ff0*/  UMOV UR5, UR9 ;  /* 0x0000000900057c82 */ /* 0x000fe20008000000 */
[----:B------:R-:W-:Y:S02]  /*6000*/  UIMAD.WIDE.U32 UR8, UR4, UR42, URZ ;  /* 0x0000002a040872a5 */ /* 0x000fe4000f8e00ff */
[----:B------:R-:W-:Y:S03]  /*6010*/  USHF.R.U32.HI UR6, URZ, UR12, UR5 ;  /* 0x0000000cff067299 */ /* 0x000fe60008011605 */
[----:B------:R-:W-:Y:S01]  /*6020*/  UMOV UR5, UR11 ;  /* 0x0000000b00057c82 */ /* 0x000fe20008000000 */
[----:B------:R-:W-:Y:S02]  /*6030*/  UIMAD.WIDE.U32 UR10, UR7, UR42, URZ ;  /* 0x0000002a070a72a5 */ /* 0x000fe4000f8e00ff */
[----:B------:R-:W-:Y:S02]  /*6040*/  USHF.R.U32.HI UR12, URZ, UR53, UR5 ;  /* 0x00000035ff0c7299 */ /* 0x000fe40008011605 */
[----:B------:R-:W-:Y:S01]  /*6050*/  USEL UR6, UR37, UR6, !UP0 ;  /* 0x0000000625067287 */ /* 0x000fe2000c000000 */
[----:B------:R-:W-:Y:S02]  /*6060*/  UMOV UR5, UR9 ;  /* 0x0000000900057c82 */ /* 0x000fe40008000000 */
[----:B------:R-:W-:Y:S01]  /*6070*/  UMOV UR10, UR11 ;  /* 0x0000000b000a7c82 */ /* 0x000fe20008000000 */
[----:B------:R-:W-:Y:S02]  /*6080*/  @UP2 USHF.R.U32.HI UR4, URZ, UR43, UR5 ;  /* 0x0000002bff042299 */ /* 0x000fe40008011605 */
[----:B------:R-:W-:Y:S02]  /*6090*/  @UP2 USHF.R.U32.HI UR7, URZ, UR43, UR10 ;  /* 0x0000002bff072299 */ /* 0x000fe4000801160a */
[----:B------:R-:W-:Y:S02]  /*60a0*/  UIMAD UR4, UR40, UR4, URZ ;  /* 0x00000004280472a4 */ /* 0x000fe4000f8e02ff */
[----:B------:R-:W-:Y:S02]  /*60b0*/  UIMAD.WIDE.U32 UR10, UR6, UR42, URZ ;  /* 0x0000002a060a72a5 */ /* 0x000fe4000f8e00ff */
[----:B------:R-:W-:Y:S02]  /*60c0*/  USEL UR5, UR38, UR12, !UP1 ;  /* 0x0000000c26057287 */ /* 0x000fe4000c800000 */
[----:B------:R-:W-:Y:S02]  /*60d0*/  UIMAD UR8, UR40, UR7, URZ ;  /* 0x00000007280872a4 */ /* 0x000fe4000f8e02ff */
[----:B------:R-:W-:Y:S03]  /*60e0*/  UISETP.GE.AND UP0, UPT, UR6, UR4, UPT ;  /* 0x000000040600728c */ /* 0x000fe6000bf06270 */
[----:B------:R-:W-:Y:S01]  /*60f0*/  UMOV UR4, UR11 ;  /* 0x0000000b00047c82 */ /* 0x000fe20008000000 */
[----:B------:R-:W-:Y:S02]  /*6100*/  UISETP.GE.OR UP0, UPT, UR5, UR8, UP0 ;  /* 0x000000080500728c */ /* 0x000fe40008706670 */
[----:B------:R-:W-:Y:S02]  /*6110*/  USHF.R.U32.HI UR4, URZ, UR43, UR4 ;  /* 0x0000002bff047299 */ /* 0x000fe40008011604 */
[----:B------:R-:W-:Y:S02]  /*6120*/  UIMAD.WIDE.U32 UR8, UR5, UR42, URZ ;  /* 0x0000002a050872a5 */ /* 0x000fe4000f8e00ff */
[----:B------:R-:W-:Y:S02]  /*6130*/  USEL UR11, UR6, UR4, !UP2 ;  /* 0x00000004060b7287 */ /* 0x000fe4000d000000 */
[----:B------:R-:W-:Y:S02]  /*6140*/  UIADD3 UR8, UPT, UPT, -UR5, URZ, URZ ;  /* 0x000000ff05087290 */ /* 0x000fe4000fffe1ff */
[----:B------:R-:W-:Y:S01]  /*6150*/  UIADD3 UR10, UPT, UPT, -UR11, URZ, URZ ;  /* 0x000000ff0b0a7290 */ /* 0x000fe2000fffe1ff */
[----:B------:R-:W-:Y:S01]  /*6160*/  @!UP0 UMOV UR4, UR9 ;  /* 0x0000000900048c82 */ /* 0x000fe20008000000 */
[----:B------:R-:W-:Y:S02]  /*6170*/  UIADD3 UR9, UPT, UPT, -UR6, URZ, URZ ;  /* 0x000000ff06097290 */ /* 0x000fe4000fffe1ff */
[----:B------:R-:W-:Y:S02]  /*6180*/  @!UP0 USHF.R.U32.HI UR4, URZ, UR43, UR4 ;  /* 0x0000002bff048299 */ /* 0x000fe40008011604 */
[----:B------:R-:W-:Y:S02]  /*6190*/  UIMAD UR10, UR40, UR10, UR6 ;  /* 0x0000000a280a72a4 */ /* 0x000fe4000f8e0206 */
[----:B------:R-:W-:Y:S04]  /*61a0*/  @!UP0 USEL UR4, UR5, UR4, !UP2 ;  /* 0x0000000405048287 */ /* 0x000fe8000d000000 */
[----:B------:R-:W-:Y:S02]  /*61b0*/  @!UP0 UIMAD UR10, UR7, UR10, UR4 ;  /* 0x0000000a070a82a4 */ /* 0x000fe4000f8e0204 */
[----:B------:R-:W-:Y:S02]  /*61c0*/  @!UP0 UIADD3 UR11, UPT, UPT, UR11, -UR4, URZ ;  /* 0x800000040b0b8290 */ /* 0x000fe4000fffe0ff */
[----:B------:R-:W-:Y:S02]  /*61d0*/  UIMAD UR7, UR41, UR8, UR38 ;  /* 0x00000008290772a4 */ /* 0x000fe4000f8e0226 */
[----:B------:R-:W-:Y:S02]  /*61e0*/  @!UP0 UIMAD UR6, UR11, UR40, UR5 ;  /* 0x000000280b0682a4 */ /* 0x000fe4000f8e0205 */
[----:B------:R-:W-:Y:S01]  /*61f0*/  UIMAD UR4, UR54, UR9, UR37 ;  /* 0x00000009360472a4 */ /* 0x000fe2000f8e0225 */
[----:B------:R-:W-:Y:S02]  /*6200*/  @!UP0 UMOV UR5, UR10 ;  /* 0x0000000a00058c82 */ /* 0x000fe40008000000 */
[----:B------:R-:W-:Y:S02]  /*6210*/  UIMAD UR38, UR5, UR41, UR7 ;  /* 0x00000029052672a4 */ /* 0x000fe4000f8e0207 */
[----:B------:R-:W-:Y:S11]  /*6220*/  UIMAD UR37, UR6, UR54, UR4 ;  /* 0x00000036062572a4 */ /* 0x000ff6000f8e0204 */
[----:B------:R-:W-:Y:S01]  /*6230*/  @!UPT UIADD3 URZ, UPT, UPT, URZ, URZ, URZ ;  /* 0x000000fffffff290 */ /* 0x000fe2000fffe0ff */
.L_x_109:
[----:B------:R-:W-:Y:S01]  /*6240*/  UISETP.NE.AND UP0, UPT, UR39, 0x1, UPT ;  /* 0x000000012700788c */ /* 0x000fe2000bf05270 */
[----:B------:R-:W-:Y:S10]  /*6250*/  IADD3 R81, PT, PT, R81, 0x1, RZ ;  /* 0x0000000151517810 */ /* 0x000ff40007ffe0ff */
[----:B------:R-:W2:Y:S01]  /*6260*/  @!UP0 LDCU.128 UR12, c[0x0][0xb10] ;  /* 0x00016200ff0c87ac */ /* 0x000ea20008000c00 */
[----:B------:R-:W3:Y:S01]  /*6270*/  @!UP0 LDCU UR5, c[0x0][0xb0c] ;  /* 0x00016180ff0587ac */ /* 0x000ee20008000800 */
[----:B------:R-:W4:Y:S01]  /*6280*/  @!UP0 LDCU UR10, c[0x0][0xb20] ;  /* 0x00016400ff0a87ac */ /* 0x000f220008000800 */
[----:B--2---:R-:W-:Y:S02]  /*6290*/  UIMAD.WIDE.U32 UR8, UR38, UR12, URZ ;  /* 0x0000000c260872a5 */ /* 0x004fe4000f8e00ff */
[----:B------:R-:W-:Y:S02]  /*62a0*/  UIMAD.WIDE.U32 UR6, UR37, UR15, URZ ;  /* 0x0000000f250672a5 */ /* 0x000fe4000f8e00ff */
[----:B------:R-:W-:Y:S03]  /*62b0*/  @!UP0 UISETP.NE.AND UP1, UPT, UR14, 0x1, UPT ;  /* 0x000000010e00888c */ /* 0x000fe6000bf25270 */
[----:B------:R-:W-:Y:S01]  /*62c0*/  @!UP0 UMOV UR4, UR9 ;  /* 0x0000000900048c82 */ /* 0x000fe20008000000 */
[----:B---3--:R-:W-:Y:S02]  /*62d0*/  @!UP0 UISETP.NE.AND UP2, UPT, UR5, 0x1, UPT ;  /* 0x000000010500888c */ /* 0x008fe4000bf45270 */
[----:B------:R-:W-:Y:S01]  /*62e0*/  @!UP0 USHF.R.U32.HI UR4, URZ, UR13, UR4 ;  /* 0x0000000dff048299 */ /* 0x000fe20008011604 */
[----:B------:R-:W-:Y:S02]  /*62f0*/  @!UP0 UMOV UR6, UR7 ;  /* 0x0000000700068c82 */ /* 0x000fe40008000000 */
[----:B----4-:R-:W-:Y:S02]  /*6300*/  @!UP0 USHF.R.U32.HI UR6, URZ, UR10, UR6 ;  /* 0x0000000aff068299 */ /* 0x010fe40008011606 */
[----:B------:R-:W-:Y:S02]  /*6310*/  @!UP0 USEL UR7, UR38, UR4, !UP2 ;  /* 0x0000000426078287 */ /* 0x000fe4000d000000 */
[----:B------:R-:W-:Y:S04]  /*6320*/  @!UP0 USEL UR6, UR37, UR6, !UP1 ;  /* 0x0000000625068287 */ /* 0x000fe8000c800000 */
[----:B------:R-:W-:Y:S02]  /*6330*/  @!UP0 UIADD3 UR4, UPT, UPT, -UR7, UR6, URZ ;  /* 0x0000000607048290 */ /* 0x000fe4000fffe1ff */
[----:B------:R-:W-:Y:S02]  /*6340*/  @!UP0 UIADD3 UR6, UPT, UPT, UR7, -UR6, URZ ;  /* 0x8000000607068290 */ /* 0x000fe4000fffe0ff */
[----:B------:R-:W-:Y:S02]  /*6350*/  @!UP0 UIMAD UR38, UR4, UR5, UR38 ;  /* 0x00000005042682a4 */ /* 0x000fe4000f8e0226 */
[----:B------:R-:W-:Y:S02]  /*6360*/  @!UP0 UIMAD UR37, UR6, UR14, UR37 ;  /* 0x0000000e062582a4 */ /* 0x000fe4000f8e0225 */
[----:B------:R-:W-:Y:S09]  /*6370*/  ULOP3.LUT UP0, URZ, UR56, 0x1b0, URZ, 0xc0, !UPT ;  /* 0x000001b038ff7892 */ /* 0x000ff2000f80c0ff */
[----:B------:R-:W-:Y:S05]  /*6380*/  BRA.U !UP0, `(.L_x_110) ;  /* 0x0000000108407547 */ /* 0x000fea000b800000 */
[----:B------:R-:W2:Y:S01]  /*6390*/  LDCU.64 UR8, c[0x4][0x80] ;  /* 0x01001000ff0877ac */ /* 0x000ea20008000a00 */
[----:B------:R-:W-:Y:S01]  /*63a0*/  MOV R3, 0x0 ;  /* 0x0000000000037802 */ /* 0x000fe20000000f00 */
[----:B------:R-:W-:Y:S02]  /*63b0*/  HFMA2 R12, -RZ, RZ, 0, 5.9604644775390625e-08 ;  /* 0x00000001ff0c7431 */ /* 0x000fe400000001ff */
[----:B------:R-:W-:Y:S02]  /*63c0*/  IMAD.MOV.U32 R8, RZ, RZ, 0x70 ;  /* 0x00000070ff087424 */ /* 0x000fe400078e00ff */
[----:B------:R-:W-:Y:S01]  /*63d0*/  IMAD.MOV.U32 R13, RZ, RZ, RZ ;  /* 0x000000ffff0d7224 */ /* 0x000fe200078e00ff */
[----:B------:R-:W3:Y:S01]  /*63e0*/  LDCU.64 UR6, c[0x4][0x88] ;  /* 0x01001100ff0677ac */ /* 0x000ee20008000a00 */
[----:B------:R-:W4:Y:S01]  /*63f0*/  LDC.64 R2, c[0x4][R3] ;  /* 0x0100000003027b82 */ /* 0x000f220000000a00 */
[----:B------:R-:W1:Y:S01]  /*6400*/  LDCU.64 UR4, c[0x4][0x8] ;  /* 0x01000100ff0477ac */ /* 0x000e620008000a00 */
[----:B--2---:R-:W-:Y:S01]  /*6410*/  MOV R5, UR9 ;  /* 0x0000000900057c02 */ /* 0x004fe20008000f00 */
[----:B------:R-:W-:Y:S01]  /*6420*/  IMAD.U32 R4, RZ, RZ, UR8 ;  /* 0x00000008ff047e24 */ /* 0x000fe2000f8e00ff */
[----:B---3--:R-:W-:Y:S01]  /*6430*/  MOV R7, UR7 ;  /* 0x0000000700077c02 */ /* 0x008fe20008000f00 */
[----:B------:R-:W-:Y:S01]  /*6440*/  IMAD.U32 R6, RZ, RZ, UR6 ;  /* 0x00000006ff067e24 */ /* 0x000fe2000f8e00ff */
[----:B-1----:R-:W-:Y:S01]  /*6450*/  MOV R11, UR5 ;  /* 0x00000005000b7c02 */ /* 0x002fe20008000f00 */
[----:B------:R-:W-:Y:S02]  /*6460*/  IMAD.U32 R10, RZ, RZ, UR4 ;  /* 0x00000004ff0a7e24 */ /* 0x000fe4000f8e00ff */
[----:B------:R-:W-:Y:S07]  /*6470*/  LEPC R20, `(.L_x_110) ;  /* 0x000000001014794e */ /* 0x000fee0000000000 */
[----:B----45:R-:W-:Y:S05]  /*6480*/  CALL.ABS.NOINC R2 ;  /* 0x0000000002007343 */ /* 0x030fea0003c00000 */
.L_x_110:
[----:B------:R-:W-:Y:S01]  /*6490*/  LOP3.LUT P0, RZ, R85, 0x1b0, RZ, 0xc0, !PT ;  /* 0x000001b055ff7812 */ /* 0x000fe2000780c0ff */
[----:B------:R-:W-:Y:S11]  /*64a0*/  BSSY.RECONVERGENT B6, `(.L_x_111) ;  /* 0x0000013000067945 */ /* 0x000ff60003800200 */
[----:B------:R-:W-:Y:S01]  /*64b0*/  @!UPT UIADD3 URZ, UPT, UPT, URZ, URZ, URZ ;  /* 0x000000fffffff290 */ /* 0x000fe2000fffe0ff */
[----:B------:R-:W-:Y:S05]  /*64c0*/  @!P0 BRA `(.L_x_112) ;  /* 0x0000000000408947 */ /* 0x000fea0003800000 */
        /* <DEDUP_REMOVED lines=16> */
.L_x_112:
[----:B------:R-:W-:Y:S05]  /*65d0*/  BSYNC.RECONVERGENT B6 ;  /* 0x0000000000067941 */ /* 0x000fea0003800200 */
.L_x_111:
[----:B------:R-:W-:Y:S01]  /*65e0*/  ISETP.NE.U32.AND P3, PT, R74, RZ, PT ;  /* 0x000000ff4a00720c */ /* 0x000fe20003f65070 */
[----:B------:R-:W-:Y:S01]  /*65f0*/  UISETP.NE.AND UP1, UPT, UR61, URZ, UPT ;  /* 0x000000ff3d00728c */ /* 0x000fe2000bf25270 */
[----:B------:R-:W-:Y:S02]  /*6600*/  ISETP.NE.U32.AND P4, PT, R70, RZ, PT ;  /* 0x000000ff4600720c */ /* 0x000fe40003f85070 */
[----:B------:R-:W-:Y:S02]  /*6610*/  ISETP.NE.AND.EX P3, PT, R75, RZ, PT, P3 ;  /* 0x000000ff4b00720c */ /* 0x000fe40003f65330 */
[----:B------:R-:W-:Y:S02]  /*6620*/  PLOP3.LUT P1, PT, PT, PT, PT, 0x8, 0x80 ;  /* 0x000000000080781c */ /* 0x000fe40003f2e170 */
[----:B------:R-:W-:Y:S02]  /*6630*/  PLOP3.LUT P0, PT, PT, PT, UP1, 0x80, 0x8 ;  /* 0x000000000008781c */ /* 0x000fe40003f0f018 */
[----:B------:R-:W-:Y:S02]  /*6640*/  ISETP.NE.AND.EX P4, PT, R71, RZ, PT, P4 ;  /* 0x000000ff4700720c */ /* 0x000fe40003f85340 */
[----:B------:R-:W2:Y:S09]  /*6650*/  @UP1 LDCU.64 UR4, c[0x0][0x888] ;  /* 0x00011100ff0417ac */ /* 0x000eb20008000a00 */
[----:B------:R-:W-:Y:S01]  /*6660*/  @P0 PLOP3.LUT P1, PT, P3, PT, PT, 0x80, 0x8 ;  /* 0x000000000008081c */ /* 0x000fe20001f2f070 */
[----:B--2---:R-:W-:Y:S04]  /*6670*/  @UP1 UISETP.NE.U32.AND UP0, UPT, UR4, URZ, UPT ;  /* 0x000000ff0400128c */ /* 0x004fe8000bf05070 */
[----:B------:R-:W-:Y:S04]  /*6680*/  @UP1 UISETP.NE.AND.EX UP0, UPT, UR5, URZ, UPT, UP0 ;  /* 0x000000ff0500128c */ /* 0x000fe8000bf05300 */
[----:B------:R-:W-:Y:S01]  /*6690*/  @UP1 USEL UR4, URZ, 0xffffffff, UP0 ;  /* 0xffffffffff041887 */ /* 0x000fe20008000000 */
[----:B------:R-:W-:Y:S11]  /*66a0*/  @!P3 BRA `(.L_x_113) ;  /* 0x000000000030b947 */ /* 0x000ff60003800000 */
[----:B------:R-:W-:Y:S01]  /*66b0*/  ISETP.NE.U32.AND P2, PT, R72, RZ, PT ;  /* 0x000000ff4800720c */ /* 0x000fe20003f45070 */
[----:B------:R-:W2:Y:S01]  /*66c0*/  LDCU.64 UR6, c[0x0][0x358] ;  /* 0x00006b00ff0677ac */ /* 0x000ea20008000a00 */
[----:B------:R-:W-:Y:S02]  /*66d0*/  IMAD.MOV.U32 R79, RZ, RZ, 0x1 ;  /* 0x00000001ff4f7424 */ /* 0x000fe400078e00ff */
[----:B------:R-:W-:Y:S11]  /*66e0*/  ISETP.NE.AND.EX P2, PT, R73, RZ, PT, P2 ;  /* 0x000000ff4900720c */ /* 0x000ff60003f45320 */
[----:B------:R-:W-:Y:S02]  /*66f0*/  @!UPT UIADD3 URZ, UPT, UPT, URZ, URZ, URZ ;  /* 0x000000fffffff290 */ /* 0x000fe4000fffe0ff */
[----:B------:R-:W3:Y:S01]  /*6700*/  @P2 LDC.64 R2, c[0x0][0x888] ;  /* 0x00022200ff022b82 */ /* 0x000ee20000000a00 */
[----:B-1----:R-:W-:Y:S04]  /*6710*/  @P2 IMAD R0, R74, UR36, RZ ;  /* 0x000000244a002c24 */ /* 0x002fe8000f8e02ff */
[----:B---3--:R-:W-:Y:S04]  /*6720*/  @P2 IMAD.WIDE R2, R0, 0x4, R2 ;  /* 0x0000000400022825 */ /* 0x008fe800078e0202 */
[----:B------:R-:W-:Y:S01]  /*6730*/  HFMA2 R0, -RZ, RZ, 0, 5.9604644775390625e-08 ;  /* 0x00000001ff007431 */ /* 0x000fe200000001ff */
[----:B--2--5:R2:W5:Y:S04]  /*6740*/  @P2 LDG.E R39, desc[UR6][R2.64] ;  /* 0x0000000602272981 */ /* 0x024568000c1e1900 */
[----:B------:R-:W-:Y:S01]  /*6750*/  @!P2 PRMT R79, R0, 0x7610, R79 ;  /* 0x00007610004fa816 */ /* 0x000fe2000000004f */
[----:B--2---:R-:W3:Y:S06]  /*6760*/  @!P2 LDC R39, c[0x0][0x880] ;  /* 0x00022000ff27ab82 */ /* 0x004eec0000000800 */
.L_x_113:
[----:B------:R-:W-:Y:S05]  /*6770*/  @!P4 BRA `(.L_x_114) ;  /* 0x000000000024c947 */ /* 0x000fea0003800000 */
[----:B------:R-:W-:Y:S01]  /*6780*/  ISETP.NE.U32.AND P2, PT, R68, RZ, PT ;  /* 0x000000ff4400720c */ /* 0x000fe20003f45070 */
[----:B------:R-:W2:Y:S03]  /*6790*/  LDCU.64 UR6, c[0x0][0x358] ;  /* 0x00006b00ff0677ac */ /* 0x000ea60008000a00 */
[----:B------:R-:W-:Y:S11]  /*67a0*/  ISETP.NE.AND.EX P2, PT, R69, RZ, PT, P2 ;  /* 0x000000ff4500720c */ /* 0x000ff60003f45320 */
[----:B------:R-:W-:Y:S02]  /*67b0*/  @!UPT UIADD3 URZ, UPT, UPT, URZ, URZ, URZ ;  /* 0x000000fffffff290 */ /* 0x000fe4000fffe0ff */
[----:B------:R-:W4:Y:S01]  /*67c0*/  @P2 LDC.64 R2, c[0x0][0x8a8] ;  /* 0x00022a00ff022b82 */ /* 0x000f220000000a00 */
[----:B-1----:R-:W-:Y:S04]  /*67d0*/  @P2 IMAD R0, R70, UR36, RZ ;  /* 0x0000002446002c24 */ /* 0x002fe8000f8e02ff */
[----:B----4-:R-:W-:Y:S05]  /*67e0*/  @P2 IMAD.WIDE R2, R0, 0x4, R2 ;  /* 0x0000000400022825 */ /* 0x010fea00078e0202 */
[----:B--2--5:R2:W5:Y:S02]  /*67f0*/  @P2 LDG.E R38, desc[UR6][R2.64] ;  /* 0x0000000602262981 */ /* 0x024564000c1e1900 */
[----:B--2---:R-:W4:Y:S02]  /*6800*/  @!P2 LDC R38, c[0x0][0x8a0] ;  /* 0x00022800ff26ab82 */ /* 0x004f240000000800 */
.L_x_114:
[----:B---3-5:R-:W-:Y:S01]  /*6810*/  @P0 FSETP.NEU.AND P4, PT, R39, RZ, PT ;  /* 0x000000ff2700020b */ /* 0x028fe20003f8d000 */
[----:B-1----:R-:W-:Y:S01]  /*6820*/  IMAD.U32 R0, RZ, RZ, UR4 ;  /* 0x00000004ff007e24 */ /* 0x002fe2000f8e00ff */
[----:B------:R-:W-:Y:S01]  /*6830*/  @P0 LOP3.LUT P2, RZ, R79, 0xff, RZ, 0xc0, !PT ;  /* 0x000000ff4fff0812 */ /* 0x000fe2000784c0ff */
[----:B------:R-:W-:Y:S01]  /*6840*/  BSSY B1, `(.L_x_115) ;  /* 0x0000039000017945 */ /* 0x000fe20003800000 */
[----:B------:R-:W-:Y:S02]  /*6850*/  @P0 SEL R2, RZ, 0xffffffff, P4 ;  /* 0xffffffffff020807 */ /* 0x000fe40002000000 */
[----:B------:R-:W-:Y:S02]  /*6860*/  CS2R R66, SRZ ;  /* 0x0000000000427805 */ /* 0x000fe4000001ff00 */
[----:B------:R-:W-:Y:S02]  /*6870*/  LEA R22, R36, UR44, 0x3 ;  /* 0x0000002c24167c11 */ /* 0x000fe4000f8e18ff */
[----:B------:R-:W-:Y:S02]  /*6880*/  CS2R R64, SRZ ;  /* 0x0000000000407805 */ /* 0x000fe4000001ff00 */
[----:B------:R-:W-:Y:S02]  /*6890*/  @P1 SEL R2, R0, R2, !P2 ;  /* 0x0000000200021207 */ /* 0x000fe40005000000 */
[----:B------:R-:W-:Y:S02]  /*68a0*/  CS2R R18, SRZ ;  /* 0x0000000000127805 */ /* 0x000fe4000001ff00 */
[----:B------:R-:W-:Y:S02]  /*68b0*/  SHF.L.U32 R3, R84, 0x1f, RZ ;  /* 0x0000001f54037819 */ /* 0x000fe400000006ff */
[----:B------:R-:W-:Y:S02]  /*68c0*/  CS2R R16, SRZ ;  /* 0x0000000000107805 */ /* 0x000fe4000001ff00 */
[----:B------:R-:W-:Y:S02]  /*68d0*/  @P0 LOP3.LUT R2, R2, 0x1, RZ, 0xc0, !PT ;  /* 0x0000000102020812 */ /* 0x000fe400078ec0ff */
[----:B------:R-:W-:Y:S02]  /*68e0*/  PLOP3.LUT P5, PT, PT, PT, PT, 0x8, 0x80 ;  /* 0x000000000080781c */ /* 0x000fe40003fae170 */
[----:B------:R-:W-:Y:S02]  /*68f0*/  ISETP.NE.U32.OR P1, PT, R2, 0x1, !P0 ;  /* 0x000000010200780c */ /* 0x000fe40004725470 */
[----:B------:R-:W-:Y:S11]  /*6900*/  LEA.HI R2, R36, R36, RZ, 0x1 ;  /* 0x0000002424027211 */ /* 0x000ff600078f08ff */
[----:B------:R-:W-:Y:S04]  /*6910*/  @P1 SHF.L.U32 R0, R82, 0x1f, RZ ;  /* 0x0000001f52001819 */ /* 0x000fe800000006ff */
[----:B------:R1:W2:Y:S01]  /*6920*/  @P1 SYNCS.PHASECHK.TRANS64.TRYWAIT P0, [UR44+0x1b0], R0 ;  /* 0x0001b000ff0015a7 */ /* 0x0002a2000800112c */
[----:B------:R3:W3:Y:S01]  /*6930*/  SYNCS.PHASECHK.TRANS64.TRYWAIT P4, [R22+URZ+0x1f0], R3 ;  /* 0x0001f003160075a7 */ /* 0x0006e200080811ff */
[C---:B-1----:R-:W-:Y:S01]  /*6940*/  IMAD.SHL.U32 R0, R2.reuse, 0x20, RZ ;  /* 0x0000002002007824 */ /* 0x042fe200078e00ff */
[----:B------:R-:W-:Y:S04]  /*6950*/  LOP3.LUT R2, R2, 0xffe, RZ, 0xc0, !PT ;  /* 0x00000ffe02027812 */ /* 0x000fe800078ec0ff */
[----:B------:R-:W-:Y:S01]  /*6960*/  LOP3.LUT R0, R0, 0xffffffc0, RZ, 0xc0, !PT ;  /* 0xffffffc000007812 */ /* 0x000fe200078ec0ff */
[----:B------:R-:W-:Y:S04]  /*6970*/  IMAD.IADD R2, R36, 0x1, -R2 ;  /* 0x0000000124027824 */ /* 0x000fe800078e0a02 */
[----:B------:R-:W-:Y:S04]  /*6980*/  IMAD.IADD R0, R37, 0x1, R0 ;  /* 0x0000000125007824 */ /* 0x000fe800078e0200 */
[----:B------:R-:W-:Y:S01]  /*6990*/  IMAD R2, R2, 0x100000, R0 ;  /* 0x0010000002027824 */ /* 0x000fe200078e0200 */
[----:B--2---:R-:W-:Y:S01]  /*69a0*/  @P1 PLOP3.LUT P5, PT, P0, PT, PT, 0x8, 0x80 ;  /* 0x000000000080181c */ /* 0x004fe200007ae170 */
[----:B------:R-:W-:Y:S01]  /*69b0*/  @!UPT UIADD3 URZ, UPT, UPT, URZ, URZ, URZ ;  /* 0x000000fffffff290 */ /* 0x000fe2000fffe0ff */
[----:B---3--:R-:W-:Y:S11]  /*69c0*/  @!P1 BRA `(.L_x_116) ;  /* 0x0000000000809947 */ /* 0x008ff60003800000 */
[----:B------:R-:W-:Y:S01]  /*69d0*/  ISETP.NE.U32.AND P0, PT, RZ, UR58, PT ;  /* 0x0000003aff007c0c */ /* 0x000fe2000bf05070 */
[----:B------:R-:W-:Y:S01]  /*69e0*/  BSSY B0, `(.L_x_117) ;  /* 0x0000012000007945 */ /* 0x000fe20003800000 */
[----:B------:R-:W-:Y:S02]  /*69f0*/  FSETP.NEU.AND P2, PT, R39, RZ, PT ;  /* 0x000000ff2700720b */ /* 0x000fe40003f4d000 */
[----:B------:R-:W-:Y:S02]  /*6a00*/  CS2R R18, SRZ ;  /* 0x0000000000127805 */ /* 0x000fe4000001ff00 */
[----:B------:R-:W-:Y:S02]  /*6a10*/  ISETP.NE.AND.EX P0, PT, RZ, UR59, PT, P0 ;  /* 0x0000003bff007c0c */ /* 0x000fe4000bf05300 */
[----:B------:R-:W-:Y:S02]  /*6a20*/  CS2R R16, SRZ ;  /* 0x0000000000107805 */ /* 0x000fe4000001ff00 */
[----:B------:R-:W-:Y:S02]  /*6a30*/  LOP3.LUT P1, RZ, R79, 0xff, RZ, 0xc0, !PT ;  /* 0x000000ff4fff7812 */ /* 0x000fe4000782c0ff */
[----:B------:R-:W-:Y:S02]  /*6a40*/  CS2R R66, SRZ ;  /* 0x0000000000427805 */ /* 0x000fe4000001ff00 */
[----:B------:R-:W-:Y:S02]  /*6a50*/  SEL R0, RZ, 0xffffffff, P2 ;  /* 0xffffffffff007807 */ /* 0x000fe40001000000 */
[----:B------:R-:W-:Y:S02]  /*6a60*/  CS2R R64, SRZ ;  /* 0x0000000000407805 */ /* 0x000fe4000001ff00 */
[----:B------:R-:W-:Y:S04]  /*6a70*/  SEL R4, RZ, 0xffffffff, P0 ;  /* 0xffffffffff047807 */ /* 0x000fe80000000000 */
[----:B------:R-:W-:Y:S04]  /*6a80*/  @P3 SEL R0, R4, R0, !P1 ;  /* 0x0000000004003207 */ /* 0x000fe80004800000 */
[----:B------:R-:W-:Y:S04]  /*6a90*/  LOP3.LUT R0, R0, 0x1, RZ, 0xc0, !PT ;  /* 0x0000000100007812 */ /* 0x000fe800078ec0ff */
[----:B------:R-:W-:Y:S01]  /*6aa0*/  ISETP.NE.U32.AND P0, PT, R0, 0x1, PT ;  /* 0x000000010000780c */ /* 0x000fe20003f05070 */
[----:B------:R-:W-:Y:S01]  /*6ab0*/  @!UPT UIADD3 URZ, UPT, UPT, URZ, URZ, URZ ;  /* 0x000000fffffff290 */ /* 0x000fe2000fffe0ff */
[----:B------:R-:W-:Y:S11]  /*6ac0*/  @!P5 BRA `(.L_x_118) ;  /* 0x00000000000cd947 */ /* 0x000ff60003800000 */
[----:B------:R-:W-:Y:S04]  /*6ad0*/  SHF.L.U32 R4, R82, 0x1f, RZ ;  /* 0x0000001f52047819 */ /* 0x000fe800000006ff */
[----:B------:R-:W1:Y:S02]  /*6ae0*/  SYNCS.PHASECHK.TRANS64.TRYWAIT P1, [UR44+0x1b0], R4 ;  /* 0x0001b004ff0075a7 */ /* 0x000e64000802112c */
[----:B-1----:R-:W-:Y:S05]  /*6af0*/  @!P1 BRA `(.L_x_119) ;  /* 0x0000001c00789947 */ /* 0x002fea0003800000 */
.L_x_118:
[----:B------:R-:W-:Y:S05]  /*6b00*/  BSYNC B0 ;  /* 0x0000000000007941 */ /* 0x000fea0003800000 */
.L_x_117:
[----:B------:R2:W3:Y:S01]  /*6b10*/  @P0 LDS.128 R16, [R78+UR44+0x400] ;  /* 0x0004002c4e100984 */ /* 0x0004e20008000c00 */
[----:B------:R-:W-:Y:S01]  /*6b20*/  UIADD3 UR4, UPT, UPT, UR44, 0x1b8, URZ ;  /* 0x000001b82c047890 */ /* 0x000fe2000fffe0ff */
[----:B------:R-:W-:Y:S02]  /*6b30*/  LOP3.LUT R82, R82, 0x1, RZ, 0x3c, !PT ;  /* 0x0000000152527812 */ /* 0x000fe400078e3cff */
[----:B------:R2:W1:Y:S01]  /*6b40*/  @P0 LDS.128 R64, [R77+0x10] ;  /* 0x000010004d400984 */ /* 0x0004620000000c00 */
[----:B------:R-:W-:Y:S01]  /*6b50*/  UPRMT UR4, UR48, 0x654, UR4 ;  /* 0x0000065430047896 */ /* 0x000fe20008000004 */
[----:B------:R-:W-:Y:S01]  /*6b60*/  @!PT LDS RZ, [RZ] ;  /* 0x00000000fffff984 */ /* 0x000fe20000000800 */
[----:B------:R-:W-:Y:S01]  /*6b70*/  @!PT LDS RZ, [RZ] ;  /* 0x00000000fffff984 */ /* 0x000fe20000000800 */
[----:B------:R-:W-:Y:S01]  /*6b80*/  @!PT LDS RZ, [RZ] ;  /* 0x00000000fffff984 */ /* 0x000fe20000000800 */
[----:B------:R-:W-:Y:S01]  /*6b90*/  @!PT LDS RZ, [RZ] ;  /* 0x00000000fffff984 */ /* 0x000fe20000000800 */
[----:B------:R5:W-:Y:S06]  /*6ba0*/  MEMBAR.ALL.CTA ;  /* 0x0000000000007992 */ /* 0x000bec0000008000 */
[----:B-----5:R-:W5:Y:S02]  /*6bb0*/  FENCE.VIEW.ASYNC.S ;  /* 0x00000000000073c6 */ /* 0x020f640000000000 */
[----:B-----5:R-:W-:Y:S03]  /*6bc0*/  SYNCS.ARRIVE.TRANS64.RED.A1T0 RZ, [UR4], RZ ;  /* 0x000000ffffff79a7 */ /* 0x020fe60008100404 */
.L_x_116:
[----:B------:R-:W-:Y:S05]  /*6bd0*/  BSYNC B1 ;  /* 0x0000000000017941 */ /* 0x000fea0003800000 */
.L_x_115:
[----:B-1----:R-:W-:Y:S04]  /*6be0*/  SHF.R.U32.HI R0, RZ, 0x15, R2 ;  /* 0x00000015ff007819 */ /* 0x002fe80000011602 */
[----:B------:R-:W-:Y:S01]  /*6bf0*/  LOP3.LUT P0, RZ, R0, 0x3, R80, 0x48, !PT ;  /* 0x0000000300ff7812 */ /* 0x000fe20007804850 */
[----:B------:R-:W-:Y:S01]  /*6c00*/  @!UPT UIADD3 URZ, UPT, UPT, URZ, URZ, URZ ;  /* 0x000000fffffff290 */ /* 0x000fe2000fffe0ff */
[----:B------:R-:W-:Y:S11]  /*6c10*/  @P4 BRA `(.L_x_120) ;  /* 0x0000000000084947 */ /* 0x000ff60003800000 */
[----:B------:R-:W1:Y:S02]  /*6c20*/  SYNCS.PHASECHK.TRANS64.TRYWAIT P1, [R22+URZ+0x1f0], R3 ;  /* 0x0001f003160075a7 */ /* 0x000e6400080211ff */
[----:B-1----:R-:W-:Y:S05]  /*6c30*/  @!P1 BRA `(.L_x_121) ;  /* 0x0000001c00409947 */ /* 0x002fea0003800000 */
.L_x_120:
[----:B------:R-:W-:Y:S05]  /*6c40*/  @!P0 BRA `(.L_x_122) ;  /* 0x0000000000408947 */ /* 0x000fea0003800000 */
[----:B------:R-:W1:Y:S01]  /*6c50*/  LDCU.64 UR8, c[0x4][0x70] ;  /* 0x01000e00ff0877ac */ /* 0x000e620008000a00 */
[----:B------:R-:W-:Y:S01]  /*6c60*/  MOV R15, 0x0 ;  /* 0x00000000000f7802 */ /* 0x000fe20000000f00 */
[----:B------:R-:W-:Y:S02]  /*6c70*/  HFMA2 R12, -RZ, RZ, 0, 5.9604644775390625e-08 ;  /* 0x00000001ff0c7431 */ /* 0x000fe400000001ff */
[----:B------:R-:W-:Y:S02]  /*6c80*/  IMAD.MOV.U32 R8, RZ, RZ, 0x192 ;  /* 0x00000192ff087424 */ /* 0x000fe400078e00ff */
[----:B------:R-:W-:Y:S01]  /*6c90*/  IMAD.MOV.U32 R13, RZ, RZ, RZ ;  /* 0x000000ffff0d7224 */ /* 0x000fe200078e00ff */
[----:B------:R-:W5:Y:S01]  /*6ca0*/  LDCU.64 UR6, c[0x4][0x78] ;  /* 0x01000f00ff0677ac */ /* 0x000f620008000a00 */
[----:B------:R-:W2:Y:S01]  /*6cb0*/  LDC.64 R14, c[0x4][R15] ;  /* 0x010000000f0e7b82 */ /* 0x000ea20000000a00 */
[----:B------:R-:W3:Y:S01]  /*6cc0*/  LDCU.64 UR4, c[0x4][0x10] ;  /* 0x01000200ff0477ac */ /* 0x000ee20008000a00 */
[----:B-1----:R-:W-:Y:S01]  /*6cd0*/  MOV R5, UR9 ;  /* 0x0000000900057c02 */ /* 0x002fe20008000f00 */
[----:B------:R-:W-:Y:S01]  /*6ce0*/  IMAD.U32 R4, RZ, RZ, UR8 ;  /* 0x00000008ff047e24 */ /* 0x000fe2000f8e00ff */
[----:B-----5:R-:W-:Y:S01]  /*6cf0*/  MOV R7, UR7 ;  /* 0x0000000700077c02 */ /* 0x020fe20008000f00 */
[----:B------:R-:W-:Y:S01]  /*6d00*/  IMAD.U32 R6, RZ, RZ, UR6 ;  /* 0x00000006ff067e24 */ /* 0x000fe2000f8e00ff */
[----:B---3--:R-:W-:Y:S01]  /*6d10*/  MOV R11, UR5 ;  /* 0x00000005000b7c02 */ /* 0x008fe20008000f00 */
[----:B------:R-:W-:Y:S02]  /*6d20*/  IMAD.U32 R10, RZ, RZ, UR4 ;  /* 0x00000004ff0a7e24 */ /* 0x000fe4000f8e00ff */
[----:B------:R-:W-:Y:S07]  /*6d30*/  LEPC R20, `(.L_x_122) ;  /* 0x000000001014794e */ /* 0x000fee0000000000 */
[----:B--2-4-:R-:W-:Y:S05]  /*6d40*/  CALL.ABS.NOINC R14 ;  /* 0x000000000e007343 */ /* 0x014fea0003c00000 */
.L_x_122:
[----:B------:R-:W-:Y:S01]  /*6d50*/  LOP3.LUT P0, RZ, R76, 0x60, RZ, 0xc0, !PT ;  /* 0x000000604cff7812 */ /* 0x000fe2000780c0ff */
[----:B------:R-:W-:Y:S05]  /*6d60*/  WARPSYNC.ALL ;  /* 0x0000000000007948 */ /* 0x000fea0003800000 */
[----:B------:R-:W-:Y:S01]  /*6d70*/  R2UR UR4, R2 ;  /* 0x00000000020472ca */ /* 0x000fe200000e0000 */
[----:B------:R-:W-:Y:S01]  /*6d80*/  BSSY.RECONVERGENT B0, `(.L_x_123) ;  /* 0x000009f000007945 */ /* 0x000fe20003800200 */
[-C--:B---3--:R-:W-:Y:S02]  /*6d90*/  F2FP.F16.E5M2.UNPACK_B R2, R16.reuse ;  /* 0x00000010ff02723e */ /* 0x088fe400020004ff */
[----:B------:R-:W-:Y:S02]  /*6da0*/  F2FP.F16.E5M2.UNPACK_B R16, R16.H1 ;  /* 0x00000010ff10723e */ /* 0x000fe400030004ff */
[----:B------:R-:W-:Y:S01]  /*6db0*/  R2UR UR5, R22 ;  /* 0x00000000160572ca */ /* 0x000fe200000e0000 */
[----:B------:R-:W-:Y:S01]  /*6dc0*/  HADD2.F32 R0, -RZ, R2.H0_H0 ;  /* 0x20000002ff007230 */ /* 0x000fe20000004100 */
[-C--:B------:R-:W-:Y:S01]  /*6dd0*/  F2FP.F16.E5M2.UNPACK_B R42, R17.reuse ;  /* 0x00000011ff2a723e */ /* 0x080fe200020004ff */
[--C-:B------:R-:W-:Y:S01]  /*6de0*/  HADD2.F32 R3, -RZ, R16.reuse.H0_H0 ;  /* 0x20000010ff037230 */ /* 0x100fe20000004100 */
[----:B------:R-:W-:Y:S01]  /*6df0*/  F2FP.F16.E5M2.UNPACK_B R44, R17.H1 ;  /* 0x00000011ff2c723e */ /* 0x000fe200030004ff */
[----:B------:R-:W-:Y:S01]  /*6e00*/  HADD2.F32 R40, -RZ, R16.H1_H1 ;  /* 0x30000010ff287230 */ /* 0x000fe20000004100 */
[-C--:B------:R-:W-:Y:S01]  /*6e10*/  F2FP.F16.E5M2.UNPACK_B R46, R18.reuse ;  /* 0x00000012ff2e723e */ /* 0x080fe200020004ff */
[----:B------:R-:W-:Y:S01]  /*6e20*/  HADD2.F32 R2, -RZ, R2.H1_H1 ;  /* 0x30000002ff027230 */ /* 0x000fe20000004100 */
[----:B------:R-:W-:Y:S01]  /*6e30*/  F2FP.F16.E5M2.UNPACK_B R48, R18.H1 ;  /* 0x00000012ff30723e */ /* 0x000fe200030004ff */
[--C-:B------:R-:W-:Y:S01]  /*6e40*/  HADD2.F32 R41, -RZ, R42.reuse.H0_H0 ;  /* 0x2000002aff297230 */ /* 0x100fe20000004100 */
[-C--:B------:R-:W-:Y:S01]  /*6e50*/  F2FP.F16.E5M2.UNPACK_B R50, R19.reuse ;  /* 0x00000013ff32723e */ /* 0x080fe200020004ff */
[----:B------:R-:W-:Y:S01]  /*6e60*/  HADD2.F32 R42, -RZ, R42.H1_H1 ;  /* 0x3000002aff2a7230 */ /* 0x000fe20000004100 */
[----:B------:R-:W-:Y:S01]  /*6e70*/  F2FP.F16.E5M2.UNPACK_B R52, R19.H1 ;  /* 0x00000013ff34723e */ /* 0x000fe200030004ff */
[----:B------:R-:W-:Y:S01]  /*6e80*/  HADD2.F32 R43, -RZ, R44.H0_H0 ;  /* 0x2000002cff2b7230 */ /* 0x000fe20000004100 */
[----:B------:R-:W-:Y:S01]  /*6e90*/  LDTM.16dp32bit_t0_t15.x32 R4, tmem[UR4] ;  /* 0x00000004000479ee */ /* 0x000fe20008a80000 */
[----:B------:R-:W1:Y:S01]  /*6ea0*/  LDTM.16dp32bit_t16_t31.x32 R4, tmem[UR4+0x20] ;  /* 0x00002004000479ee */ /* 0x000e620008aa0000 */
[----:B------:R-:W-:Y:S01]  /*6eb0*/  NOP ;  /* 0x0000000000007918 */ /* 0x000fe20000000000 */
[----:B------:R-:W-:Y:S01]  /*6ec0*/  UIADD3 UR4, UPT, UPT, UR5, 0x210, URZ ;  /* 0x0000021005047890 */ /* 0x000fe2000fffe0ff */
[--C-:B------:R-:W-:Y:S01]  /*6ed0*/  HADD2.F32 R45, -RZ, R46.reuse.H0_H0 ;  /* 0x2000002eff2d7230 */ /* 0x100fe20000004100 */
[----:B------:R-:W-:Y:S01]  /*6ee0*/  F2FP.F16.E5M2.UNPACK_B R54, R64 ;  /* 0x00000040ff36723e */ /* 0x000fe200020004ff */
[----:B------:R-:W-:Y:S01]  /*6ef0*/  HADD2.F32 R46, -RZ, R46.H1_H1 ;  /* 0x3000002eff2e7230 */ /* 0x000fe20000004100 */
[----:B------:R-:W-:Y:S01]  /*6f00*/  UPRMT UR4, UR48, 0x654, UR4 ;  /* 0x0000065430047896 */ /* 0x000fe20008000004 */
[--C-:B------:R-:W-:Y:S01]  /*6f10*/  HADD2.F32 R49, -RZ, R50.reuse.H0_H0 ;  /* 0x20000032ff317230 */ /* 0x100fe20000004100 */
[-C--:B------:R-:W-:Y:S01]  /*6f20*/  F2FP.F16.E5M2.UNPACK_B R58, R65.reuse ;  /* 0x00000041ff3a723e */ /* 0x080fe200020004ff */
[----:B------:R-:W-:Y:S01]  /*6f30*/  HADD2.F32 R50, -RZ, R50.H1_H1 ;  /* 0x30000032ff327230 */ /* 0x000fe20000004100 */
[----:B------:R-:W-:Y:S01]  /*6f40*/  F2FP.F16.E5M2.UNPACK_B R62, R66 ;  /* 0x00000042ff3e723e */ /* 0x000fe200020004ff */
[--C-:B------:R-:W-:Y:S01]  /*6f50*/  HADD2.F32 R53, -RZ, R54.reuse.H0_H0 ;  /* 0x20000036ff357230 */ /* 0x100fe20000004100 */
[----:B------:R-:W-:Y:S01]  /*6f60*/  F2FP.F16.E5M2.UNPACK_B R56, R64.H1 ;  /* 0x00000040ff38723e */ /* 0x000fe200030004ff */
[----:B------:R-:W-:Y:S01]  /*6f70*/  HADD2.F32 R54, -RZ, R54.H1_H1 ;  /* 0x30000036ff367230 */ /* 0x000fe20000004100 */
[----:B------:R-:W-:Y:S01]  /*6f80*/  F2FP.F16.E5M2.UNPACK_B R60, R65.H1 ;  /* 0x00000041ff3c723e */ /* 0x000fe200030004ff */
[----:B-1----:R-:W-:Y:S01]  /*6f90*/  SYNCS.ARRIVE.TRANS64.RED.A1T0 RZ, [UR4], RZ ;  /* 0x000000ffffff79a7 */ /* 0x002fe20008100404 */
[--C-:B------:R-:W-:Y:S01]  /*6fa0*/  HADD2.F32 R57, -RZ, R58.reuse.H0_H0 ;  /* 0x2000003aff397230 */ /* 0x100fe20000004100 */
[-C--:B------:R-:W-:Y:S01]  /*6fb0*/  F2FP.F16.E5M2.UNPACK_B R65, R67.reuse ;  /* 0x00000043ff41723e */ /* 0x080fe200020004ff */
[----:B------:R-:W-:Y:S01]  /*6fc0*/  HADD2.F32 R58, -RZ, R58.H1_H1 ;  /* 0x3000003aff3a7230 */ /* 0x000fe20000004100 */
[----:B------:R-:W-:Y:S01]  /*6fd0*/  F2FP.F16.E5M2.UNPACK_B R64, R66.H1 ;  /* 0x00000042ff40723e */ /* 0x000fe200030004ff */
[--C-:B------:R-:W-:Y:S01]  /*6fe0*/  HADD2.F32 R61, -RZ, R62.reuse.H0_H0 ;  /* 0x2000003eff3d7230 */ /* 0x100fe20000004100 */
[----:B------:R-:W-:Y:S01]  /*6ff0*/  F2FP.F16.E5M2.UNPACK_B R67, R67.H1 ;  /* 0x00000043ff43723e */ /* 0x000fe200030004ff */
[----:B------:R-:W-:Y:S01]  /*7000*/  HADD2.F32 R62, -RZ, R62.H1_H1 ;  /* 0x3000003eff3e7230 */ /* 0x000fe20000004100 */
[----:B------:R-:W-:Y:S01]  /*7010*/  IADD3 R36, PT, PT, R36, 0x1, RZ ;  /* 0x0000000124247810 */ /* 0x000fe20007ffe0ff */
[C---:B----4-:R-:W-:Y:S01]  /*7020*/  FMUL R4, R38.reuse, R4 ;  /* 0x0000000426047220 */ /* 0x050fe20000400000 */
[C---:B------:R-:W-:Y:S01]  /*7030*/  FMUL R5, R38.reuse, R5 ;  /* 0x0000000526057220 */ /* 0x040fe20000400000 */
[C---:B------:R-:W-:Y:S01]  /*7040*/  FMUL R8, R38.reuse, R8 ;  /* 0x0000000826087220 */ /* 0x040fe20000400000 */
[C---:B------:R-:W-:Y:S01]  /*7050*/  FMUL R9, R38.reuse, R9 ;  /* 0x0000000926097220 */ /* 0x040fe20000400000 */
[C---:B------:R-:W-:Y:S01]  /*7060*/  FFMA R4, R39.reuse, R0, R4 ;  /* 0x0000000027047223 */ /* 0x040fe20000000004 */
[C---:B------:R-:W-:Y:S01]  /*7070*/  FFMA R5, R39.reuse, R2, R5 ;  /* 0x0000000227057223 */ /* 0x040fe20000000005 */
[C---:B------:R-:W-:Y:S01]  /*7080*/  FMUL R12, R38.reuse, R12 ;  /* 0x0000000c260c7220 */ /* 0x040fe20000400000 */
        /* <DEDUP_REMOVED lines=10> */
[----:B------:R-:W-:Y:S02]  /*7130*/  HADD2.F32 R44, -RZ, R44.H1_H1 ;  /* 0x3000002cff2c7230 */ /* 0x000fe40000004100 */
[C---:B------:R-:W-:Y:S01]  /*7140*/  FMUL R10, R38.reuse, R10 ;  /* 0x0000000a260a7220 */ /* 0x040fe20000400000 */
[C---:B------:R-:W-:Y:S01]  /*7150*/  FFMA R6, R39.reuse, R3, R6 ;  /* 0x0000000327067223 */ /* 0x040fe20000000006 */
[C---:B------:R-:W-:Y:S01]  /*7160*/  FFMA R7, R39.reuse, R40, R7 ;  /* 0x0000002827077223 */ /* 0x040fe20000000007 */
[C---:B------:R-:W-:Y:S01]  /*7170*/  FFMA R8, R39.reuse, R41, R8 ;  /* 0x0000002927087223 */ /* 0x040fe20000000008 */
[C---:B------:R-:W-:Y:S01]  /*7180*/  FFMA R9, R39.reuse, R42, R9 ;  /* 0x0000002a27097223 */ /* 0x040fe20000000009 */
[----:B------:R-:W-:Y:S01]  /*7190*/  FFMA R10, R39, R43, R10 ;  /* 0x0000002b270a7223 */ /* 0x000fe2000000000a */
[--C-:B------:R-:W-:Y:S01]  /*71a0*/  HADD2.F32 R40, -RZ, R65.reuse.H0_H0 ;  /* 0x20000041ff287230 */ /* 0x100fe20000004100 */
[----:B------:R-:W-:Y:S01]  /*71b0*/  F2FP.SATFINITE.E5M2.F32.PACK_AB_MERGE_C R86, R7, R6, RZ ;  /* 0x000000060756723e */ /* 0x000fe200048060ff */
[C---:B------:R-:W-:Y:S01]  /*71c0*/  FMUL R7, R38.reuse, R24 ;  /* 0x0000001826077220 */ /* 0x040fe20000400000 */
[C---:B------:R-:W-:Y:S01]  /*71d0*/  FMUL R24, R38.reuse, R29 ;  /* 0x0000001d26187220 */ /* 0x040fe20000400000 */
[C---:B------:R-:W-:Y:S01]  /*71e0*/  FMUL R29, R38.reuse, R34 ;  /* 0x00000022261d7220 */ /* 0x040fe20000400000 */
[----:B------:R-:W-:Y:S02]  /*71f0*/  HADD2.F32 R65, -RZ, R65.H1_H1 ;  /* 0x30000041ff417230 */ /* 0x000fe40000004100 */
[C---:B------:R-:W-:Y:S01]  /*7200*/  FMUL R11, R38.reuse, R11 ;  /* 0x0000000b260b7220 */ /* 0x040fe20000400000 */
[--C-:B------:R-:W-:Y:S02]  /*7210*/  HADD2.F32 R47, -RZ, R48.reuse.H0_H0 ;  /* 0x20000030ff2f7230 */ /* 0x100fe40000004100 */
[C---:B------:R-:W-:Y:S01]  /*7220*/  FMUL R14, R38.reuse, R14 ;  /* 0x0000000e260e7220 */ /* 0x040fe20000400000 */
[----:B------:R-:W-:Y:S02]  /*7230*/  HADD2.F32 R48, -RZ, R48.H1_H1 ;  /* 0x30000030ff307230 */ /* 0x000fe40000004100 */
[C---:B------:R-:W-:Y:S01]  /*7240*/  FFMA R11, R39.reuse, R44, R11 ;  /* 0x0000002c270b7223 */ /* 0x040fe2000000000b */
[C---:B------:R-:W-:Y:S01]  /*7250*/  FFMA R12, R39.reuse, R45, R12 ;  /* 0x0000002d270c7223 */ /* 0x040fe2000000000c */
[C---:B------:R-:W-:Y:S01]  /*7260*/  FFMA R13, R39.reuse, R46, R13 ;  /* 0x0000002e270d7223 */ /* 0x040fe2000000000d */
[----:B------:R-:W-:Y:S01]  /*7270*/  FFMA R14, R39, R47, R14 ;  /* 0x0000002f270e7223 */ /* 0x000fe2000000000e */
[C---:B------:R-:W-:Y:S01]  /*7280*/  FMUL R15, R38.reuse, R15 ;  /* 0x0000000f260f7220 */ /* 0x040fe20000400000 */
[--C-:B------:R-:W-:Y:S01]  /*7290*/  HADD2.F32 R51, -RZ, R52.reuse.H0_H0 ;  /* 0x20000034ff337230 */ /* 0x100fe20000004100 */
[----:B------:R-:W-:Y:S01]  /*72a0*/  F2FP.SATFINITE.E5M2.F32.PACK_AB_MERGE_C R10, R11, R10, RZ ;  /* 0x0000000a0b0a723e */ /* 0x000fe200048060ff */
[----:B------:R-:W-:Y:S02]  /*72b0*/  HADD2.F32 R52, -RZ, R52.H1_H1 ;  /* 0x30000034ff347230 */ /* 0x000fe40000004100 */
[C---:B------:R-:W-:Y:S01]  /*72c0*/  FFMA R15, R39.reuse, R48, R15 ;  /* 0x00000030270f7223 */ /* 0x040fe2000000000f */
[C---:B------:R-:W-:Y:S01]  /*72d0*/  FFMA R16, R39.reuse, R49, R16 ;  /* 0x0000003127107223 */ /* 0x040fe20000000010 */
[C---:B------:R-:W-:Y:S01]  /*72e0*/  FFMA R17, R39.reuse, R50, R17 ;  /* 0x0000003227117223 */ /* 0x040fe20000000011 */
[C---:B------:R-:W-:Y:S01]  /*72f0*/  FMUL R18, R38.reuse, R18 ;  /* 0x0000001226127220 */ /* 0x040fe20000400000 */
[C---:B------:R-:W-:Y:S01]  /*7300*/  FMUL R19, R38.reuse, R19 ;  /* 0x0000001326137220 */ /* 0x040fe20000400000 */
[--C-:B------:R-:W-:Y:S02]  /*7310*/  HADD2.F32 R55, -RZ, R56.reuse.H0_H0 ;  /* 0x20000038ff377230 */ /* 0x100fe40000004100 */
[C---:B------:R-:W-:Y:S01]  /*7320*/  FMUL R3, R38.reuse, R22 ;  /* 0x0000001626037220 */ /* 0x040fe20000400000 */
[C---:B------:R-:W-:Y:S01]  /*7330*/  FFMA R18, R39.reuse, R51, R18 ;  /* 0x0000003327127223 */ /* 0x040fe20000000012 */
[----:B------:R-:W-:Y:S02]  /*7340*/  HADD2.F32 R56, -RZ, R56.H1_H1 ;  /* 0x30000038ff387230 */ /* 0x000fe40000004100 */
[C---:B------:R-:W-:Y:S01]  /*7350*/  FFMA R19, R39.reuse, R52, R19 ;  /* 0x0000003427137223 */ /* 0x040fe20000000013 */
[C---:B------:R-:W-:Y:S01]  /*7360*/  FMUL R6, R38.reuse, R23 ;  /* 0x0000001726067220 */ /* 0x040fe20000400000 */
[C---:B------:R-:W-:Y:S01]  /*7370*/  FFMA R0, R39.reuse, R53, R0 ;  /* 0x0000003527007223 */ /* 0x040fe20000000000 */
[C---:B------:R-:W-:Y:S01]  /*7380*/  FFMA R2, R39.reuse, R54, R2 ;  /* 0x0000003627027223 */ /* 0x040fe20000000002 */
[--C-:B------:R-:W-:Y:S02]  /*7390*/  HADD2.F32 R59, -RZ, R60.reuse.H0_H0 ;  /* 0x2000003cff3b7230 */ /* 0x100fe40000004100 */
[C---:B------:R-:W-:Y:S01]  /*73a0*/  FFMA R3, R39.reuse, R55, R3 ;  /* 0x0000003727037223 */ /* 0x040fe20000000003 */
[----:B------:R-:W-:Y:S02]  /*73b0*/  HADD2.F32 R60, -RZ, R60.H1_H1 ;  /* 0x3000003cff3c7230 */ /* 0x000fe40000004100 */
[C---:B------:R-:W-:Y:S01]  /*73c0*/  FMUL R21, R38.reuse, R26 ;  /* 0x0000001a26157220 */ /* 0x040fe20000400000 */
[C---:B------:R-:W-:Y:S01]  /*73d0*/  FMUL R22, R38.reuse, R27 ;  /* 0x0000001b26167220 */ /* 0x040fe20000400000 */
[C---:B------:R-:W-:Y:S01]  /*73e0*/  FFMA R6, R39.reuse, R56, R6 ;  /* 0x0000003827067223 */ /* 0x040fe20000000006 */
[C---:B------:R-:W-:Y:S01]  /*73f0*/  FFMA R7, R39.reuse, R57, R7 ;  /* 0x0000003927077223 */ /* 0x040fe20000000007 */
[C---:B------:R-:W-:Y:S01]  /*7400*/  FMUL R23, R38.reuse, R28 ;  /* 0x0000001c26177220 */ /* 0x040fe20000400000 */
[C---:B------:R-:W-:Y:S01]  /*7410*/  FFMA R20, R39.reuse, R58, R20 ;  /* 0x0000003a27147223 */ /* 0x040fe20000000014 */
[--C-:B------:R-:W-:Y:S02]  /*7420*/  HADD2.F32 R63, -RZ, R64.reuse.H0_H0 ;  /* 0x20000040ff3f7230 */ /* 0x100fe40000004100 */
[C---:B------:R-:W-:Y:S01]  /*7430*/  FFMA R21, R39.reuse, R59, R21 ;  /* 0x0000003b27157223 */ /* 0x040fe20000000015 */
[----:B------:R-:W-:Y:S02]  /*7440*/  HADD2.F32 R64, -RZ, R64.H1_H1 ;  /* 0x30000040ff407230 */ /* 0x000fe40000004100 */
[C---:B------:R-:W-:Y:S01]  /*7450*/  FFMA R22, R39.reuse, R60, R22 ;  /* 0x0000003c27167223 */ /* 0x040fe20000000016 */
[C---:B------:R-:W-:Y:S01]  /*7460*/  FMUL R26, R38.reuse, R31 ;  /* 0x0000001f261a7220 */ /* 0x040fe20000400000 */
[C---:B------:R-:W-:Y:S01]  /*7470*/  FMUL R27, R38.reuse, R32 ;  /* 0x00000020261b7220 */ /* 0x040fe20000400000 */
[C---:B------:R-:W-:Y:S01]  /*7480*/  FFMA R23, R39.reuse, R61, R23 ;  /* 0x0000003d27177223 */ /* 0x040fe20000000017 */
[----:B------:R-:W-:Y:S01]  /*7490*/  FMUL R28, R38, R33 ;  /* 0x00000021261c7220 */ /* 0x000fe20000400000 */
[C---:B------:R-:W-:Y:S01]  /*74a0*/  FFMA R24, R39.reuse, R62, R24 ;  /* 0x0000003e27187223 */ /* 0x040fe20000000018 */
[--C-:B------:R-:W-:Y:S02]  /*74b0*/  HADD2.F32 R66, -RZ, R67.reuse.H0_H0 ;  /* 0x20000043ff427230 */ /* 0x100fe40000004100 */
[C---:B------:R-:W-:Y:S01]  /*74c0*/  FFMA R25, R39.reuse, R63, R25 ;  /* 0x0000003f27197223 */ /* 0x040fe20000000019 */
[----:B------:R-:W-:Y:S02]  /*74d0*/  HADD2.F32 R67, -RZ, R67.H1_H1 ;  /* 0x30000043ff437230 */ /* 0x000fe40000004100 */
[----:B------:R-:W-:Y:S01]  /*74e0*/  FFMA R26, R39, R64, R26 ;  /* 0x00000040271a7223 */ /* 0x000fe2000000001a */
[----:B------:R-:W-:Y:S01]  /*74f0*/  F2FP.SATFINITE.E5M2.F32.PACK_AB_MERGE_C R14, R15, R14, RZ ;  /* 0x0000000e0f0e723e */ /* 0x000fe200048060ff */
[----:B------:R-:W-:Y:S01]  /*7500*/  FFMA R27, R39, R40, R27 ;  /* 0x00000028271b7223 */ /* 0x000fe2000000001b */
[----:B------:R-:W-:Y:S01]  /*7510*/  F2FP.SATFINITE.E5M2.F32.PACK_AB_MERGE_C R18, R19, R18, RZ ;  /* 0x000000121312723e */ /* 0x000fe200048060ff */
[C---:B------:R-:W-:Y:S01]  /*7520*/  FFMA R28, R39.reuse, R65, R28 ;  /* 0x00000041271c7223 */ /* 0x040fe2000000001c */
[C---:B------:R-:W-:Y:S01]  /*7530*/  FFMA R29, R39.reuse, R66, R29 ;  /* 0x00000042271d7223 */ /* 0x040fe2000000001d */
[----:B------:R-:W-:Y:S01]  /*7540*/  FFMA R30, R39, R67, R30 ;  /* 0x00000043271e7223 */ /* 0x000fe2000000001e */
[----:B------:R-:W-:Y:S02]  /*7550*/  F2FP.SATFINITE.E5M2.F32.PACK_AB_MERGE_C R32, R5, R4, R86 ;  /* 0x000000040520723e */ /* 0x000fe40004806056 */
[----:B------:R-:W-:Y:S02]  /*7560*/  F2FP.SATFINITE.E5M2.F32.PACK_AB_MERGE_C R33, R9, R8, R10 ;  /* 0x000000080921723e */ /* 0x000fe4000480600a */
[----:B------:R-:W-:Y:S02]  /*7570*/  F2FP.SATFINITE.E5M2.F32.PACK_AB_MERGE_C R34, R13, R12, R14 ;  /* 0x0000000c0d22723e */ /* 0x000fe4000480600e */
[----:B------:R-:W-:Y:S02]  /*7580*/  F2FP.SATFINITE.E5M2.F32.PACK_AB_MERGE_C R35, R17, R16, R18 ;  /* 0x000000101123723e */ /* 0x000fe40004806012 */
[----:B------:R-:W-:Y:S02]  /*7590*/  F2FP.SATFINITE.E5M2.F32.PACK_AB_MERGE_C R3, R6, R3, RZ ;  /* 0x000000030603723e */ /* 0x000fe400048060ff */
[----:B------:R-:W-:Y:S01]  /*75a0*/  F2FP.SATFINITE.E5M2.F32.PACK_AB_MERGE_C R5, R22, R21, RZ ;  /* 0x000000151605723e */ /* 0x000fe200048060ff */
[----:B------:R1:W-:Y:S01]  /*75b0*/  STS.128 [R78+UR44+0x1400], R32 ;  /* 0x001400204e007988 */ /* 0x0003e20008000c2c */
[----:B------:R-:W-:Y:S02]  /*75c0*/  F2FP.SATFINITE.E5M2.F32.PACK_AB_MERGE_C R6, R26, R25, RZ ;  /* 0x000000191a06723e */ /* 0x000fe400048060ff */
[----:B------:R-:W-:Y:S02]  /*75d0*/  F2FP.SATFINITE.E5M2.F32.PACK_AB_MERGE_C R29, R30, R29, RZ ;  /* 0x0000001d1e1d723e */ /* 0x000fe400048060ff */
[----:B------:R-:W-:Y:S02]  /*75e0*/  F2FP.SATFINITE.E5M2.F32.PACK_AB_MERGE_C R5, R20, R7, R5 ;  /* 0x000000071405723e */ /* 0x000fe40004806005 */
[----:B------:R-:W-:Y:S02]  /*75f0*/  F2FP.SATFINITE.E5M2.F32.PACK_AB_MERGE_C R4, R2, R0, R3 ;  /* 0x000000000204723e */ /* 0x000fe40004806003 */
[----:B------:R-:W-:Y:S02]  /*7600*/  F2FP.SATFINITE.E5M2.F32.PACK_AB_MERGE_C R6, R24, R23, R6 ;  /* 0x000000171806723e */ /* 0x000fe40004806006 */
[----:B------:R-:W-:Y:S05]  /*7610*/  F2FP.SATFINITE.E5M2.F32.PACK_AB_MERGE_C R7, R28, R27, R29 ;  /* 0x0000001b1c07723e */ /* 0x000fea000480601d */
[----:B------:R1:W-:Y:S01]  /*7620*/  STS.128 [R77+0x1010], R4 ;  /* 0x001010044d007388 */ /* 0x0003e20000000c00 */
[----:B------:R-:W-:Y:S01]  /*7630*/  @!PT LDS RZ, [RZ] ;  /* 0x00000000fffff984 */ /* 0x000fe20000000800 */
[----:B------:R-:W-:Y:S01]  /*7640*/  @!PT LDS RZ, [RZ] ;  /* 0x00000000fffff984 */ /* 0x000fe20000000800 */
[----:B------:R-:W-:Y:S01]  /*7650*/  @!PT LDS RZ, [RZ] ;  /* 0x00000000fffff984 */ /* 0x000fe20000000800 */
[----:B------:R-:W-:Y:S01]  /*7660*/  @!PT LDS RZ, [RZ] ;  /* 0x00000000fffff984 */ /* 0x000fe20000000800 */
[----:B------:R3:W-:Y:S07]  /*7670*/  MEMBAR.ALL.CTA ;  /* 0x0000000000007992 */ /* 0x0007ee0000008000 */
[----:B---3--:R-:W3:Y:S02]  /*7680*/  FENCE.VIEW.ASYNC.S ;  /* 0x00000000000073c6 */ /* 0x008ee40000000000 */
[----:B---3--:R-:W-:Y:S06]  /*7690*/  BAR.SYNC.DEFER_BLOCKING 0x1, 0x80 ;  /* 0x0042000000007b1d */ /* 0x008fec0000010000 */
[----:B------:R-:W-:Y:S05]  /*76a0*/  @P0 BRA `(.L_x_124) ;  /* 0x0000000000300947 */ /* 0x000fea0003800000 */
[----:B------:R-:W-:Y:S02]  /*76b0*/  UIADD3 UR4, UPT, UPT, UR44, 0x1400, URZ ;  /* 0x000014002c047890 */ /* 0x000fe4000fffe0ff */
[----:B------:R-:W-:Y:S02]  /*76c0*/  USHF.L.U32 UR9, UR45, 0x6, URZ ;  /* 0x000000062d097899 */ /* 0x000fe400080006ff */
[----:B------:R-:W-:Y:S02]  /*76d0*/  USHF.L.U32 UR10, UR46, 0x6, URZ ;  /* 0x000000062e0a7899 */ /* 0x000fe400080006ff */
[----:B------:R-:W-:Y:S01]  /*76e0*/  MOV R85, UR4 ;  /* 0x0000000400557c02 */ /* 0x000fe20008000f00 */
[----:B------:R-:W-:Y:S01]  /*76f0*/  UIADD3 UR4, UP0, UPT, UR62, 0x680, URZ ;  /* 0x000006803e047890 */ /* 0x000fe2000ff1e0ff */
[----:B------:R-:W-:Y:S02]  /*7700*/  UMOV UR11, UR36 ;  /* 0x00000024000b7c82 */ /* 0x000fe40008000000 */
[----:B------:R-:W-:Y:S01]  /*7710*/  R2UR UR8, R85 ;  /* 0x00000000550872ca */ /* 0x000fe200000e0000 */
[----:B------:R-:W-:Y:S11]  /*7720*/  UIADD3.X UR5, UPT, UPT, URZ, UR63, URZ, UP0, !UPT ;  /* 0x0000003fff057290 */ /* 0x000ff600087fe4ff */
[----:B------:R-:W-:Y:S01]  /*7730*/  @!UPT UIADD3 URZ, UPT, UPT, URZ, URZ, URZ ;  /* 0x000000fffffff290 */ /* 0x000fe2000fffe0ff */
[----:B------:R3:W-:Y:S01]  /*7740*/  UTMASTG.3D [UR8], [UR4] ;  /* 0x00000008040073b5 */ /* 0x0007e20008010000 */
[----:B------:R0:W-:Y:S01]  /*7750*/  UTMACMDFLUSH ;  /* 0x00000000000079b7 */ /* 0x0001e20000000000 */
[----:B---3--:R-:W-:Y:S04]  /*7760*/  DEPBAR.LE SB0, 0x0 ;  /* 0x000080000000791a */ /* 0x008fe80000000000 */
.L_x_124:
[----:B------:R-:W-:Y:S05]  /*7770*/  BSYNC.RECONVERGENT B0 ;  /* 0x0000000000007941 */ /* 0x000fea0003800200 */
.L_x_123:
[----:B------:R-:W-:Y:S01]  /*7780*/  BAR.SYNC.DEFER_BLOCKING 0x1, 0x80 ;  /* 0x0042000000007b1d */ /* 0x000fe20000010000 */
[----:B------:R-:W-:Y:S01]  /*7790*/  ISETP.NE.AND P0, PT, R81, 0x2, PT ;  /* 0x000000025100780c */ /* 0x000fe20003f05270 */
[----:B------:R-:W-:Y:S01]  /*77a0*/  UISETP.NE.AND UP0, UPT, UR47, URZ, UPT ;  /* 0x000000ff2f00728c */ /* 0x000fe2000bf05270 */
[----:B------:R-:W-:Y:S01]  /*77b0*/  ISETP.NE.AND P1, PT, R36, 0x4, PT ;  /* 0x000000042400780c */ /* 0x000fe20003f25270 */
[----:B------:R-:W-:Y:S01]  /*77c0*/  UIADD3 UR45, UPT, UPT, UR37, UR60, URZ ;  /* 0x0000003c252d7290 */ /* 0x000fe2000fffe0ff */
[----:B------:R-:W-:Y:S01]  /*77d0*/  SEL R2, RZ, 0x1, P0 ;  /* 0x00000001ff027807 */ /* 0x000fe20000000000 */
[----:B------:R-:W-:Y:S01]  /*77e0*/  UIADD3 UR46, UPT, UPT, UR38, UR57, URZ ;  /* 0x00000039262e7290 */ /* 0x000fe2000fffe0ff */
[----:B------:R-:W-:Y:S02]  /*77f0*/  SEL R0, RZ, 0x1, P1 ;  /* 0x00000001ff007807 */ /* 0x000fe40000800000 */
[----:B------:R-:W-:Y:S02]  /*7800*/  LOP3.LUT R83, R83, R2, RZ, 0x3c, !PT ;  /* 0x0000000253537212 */ /* 0x000fe400078e3cff */
[----:B------:R-:W-:Y:S02]  /*7810*/  LOP3.LUT R84, R84, R0, RZ, 0x3c, !PT ;  /* 0x0000000054547212 */ /* 0x000fe400078e3cff */
[----:B------:R-:W-:Y:S02]  /*7820*/  SEL R81, R81, RZ, P0 ;  /* 0x000000ff51517207 */ /* 0x000fe40000000000 */
[----:B------:R-:W-:Y:S01]  /*7830*/  SEL R36, R36, RZ, P1 ;  /* 0x000000ff24247207 */ /* 0x000fe20000800000 */
[----:B------:R-:W-:Y:S01]  /*7840*/  UMOV UR36, UR51 ;  /* 0x0000003300247c82 */ /* 0x000fe20008000000 */
[----:B------:R-:W-:Y:S05]  /*7850*/  BRA.U UP0, `(.L_x_125) ;  /* 0xffffffe5002c7547 */ /* 0x000fea000b83ffff */
[----:B------:R-:W-:Y:S05]  /*7860*/  EXIT ;  /* 0x000000000000794d */ /* 0x000fea0003800000 */
.L_x_25:
[----:B--2---:R2:W3:Y:S02]  /*7870*/  SYNCS.PHASECHK.TRANS64.TRYWAIT P0, [R0+URZ+0x240], R2 ;  /* 0x00024002000075a7 */ /* 0x0044e400080011ff */
[----:B---3--:R-:W-:Y:S05]  /*7880*/  @!P0 NANOSLEEP.SYNCS 0x989680 ;  /* 0x009896800000895d */ /* 0x008fea0003900000 */
[----:B------:R-:W3:Y:S02]  /*7890*/  @!P0 SYNCS.PHASECHK.TRANS64 P0, [R0+URZ+0x240], R2 ;  /* 0x00024002000085a7 */ /* 0x000ee400080010ff */
[----:B---3--:R-:W-:Y:S05]  /*78a0*/  @!P0 BRA `(.L_x_25) ;  /* 0xfffffffc00f08947 */ /* 0x008fea000383ffff */
[----:B------:R-:W-:Y:S05]  /*78b0*/  BRA `(.L_x_126) ;  /* 0xffffffa000ec7947 */ /* 0x000fea000383ffff */
.L_x_28:
[----:B-1----:R-:W-:-:S07]  /*78c0*/  MOV R0, UR33 ;  /* 0x0000002100007c02 */ /* 0x002fce0008000f00 */
.L_x_127:
[----:B-1----:R1:W2:Y:S02]  /*78d0*/  SYNCS.PHASECHK.TRANS64.TRYWAIT P0, [R0+URZ+0xd8], R3 ;  /* 0x0000d803000075a7 */ /* 0x0022a400080011ff */
[----:B--2---:R-:W-:Y:S05]  /*78e0*/  @!P0 NANOSLEEP.SYNCS 0x989680 ;  /* 0x009896800000895d */ /* 0x004fea0003900000 */
[----:B------:R-:W2:Y:S02]  /*78f0*/  @!P0 SYNCS.PHASECHK.TRANS64 P0, [R0+URZ+0xd8], R3 ;  /* 0x0000d803000085a7 */ /* 0x000ea400080010ff */
[----:B--2---:R-:W-:Y:S05]  /*7900*/  @!P0 BRA `(.L_x_127) ;  /* 0xfffffffc00f08947 */ /* 0x004fea000383ffff */
[----:B------:R-:W-:Y:S05]  /*7910*/  BRA `(.L_x_27) ;  /* 0xffffffa400387947 */ /* 0x000fea000383ffff */
.L_x_35:
[----:B-1----:R-:W-:-:S07]  /*7920*/  MOV R0, UR17 ;  /* 0x0000001100007c02 */ /* 0x002fce0008000f00 */
.L_x_128:
[----:B-1----:R1:W2:Y:S02]  /*7930*/  SYNCS.PHASECHK.TRANS64.TRYWAIT P0, [R0+URZ+0xd8], R3 ;  /* 0x0000d803000075a7 */ /* 0x0022a400080011ff */
[----:B--2---:R-:W-:Y:S05]  /*7940*/  @!P0 NANOSLEEP.SYNCS 0x989680 ;  /* 0x009896800000895d */ /* 0x004fea0003900000 */
[----:B------:R-:W2:Y:S02]  /*7950*/  @!P0 SYNCS.PHASECHK.TRANS64 P0, [R0+URZ+0xd8], R3 ;  /* 0x0000d803000085a7 */ /* 0x000ea400080010ff */
[----:B--2---:R-:W-:Y:S05]  /*7960*/  @!P0 BRA `(.L_x_128) ;  /* 0xfffffffc00f08947 */ /* 0x004fea000383ffff */
[----:B------:R-:W-:Y:S05]  /*7970*/  BRA `(.L_x_34) ;  /* 0xffffffa400fc7947 */ /* 0x000fea000383ffff */
.L_x_40:
[----:B-1----:R1:W2:Y:S02]  /*7980*/  SYNCS.PHASECHK.TRANS64.TRYWAIT P0, [R3+URZ+0x1d0], R0 ;  /* 0x0001d000030075a7 */ /* 0x0022a400080011ff */
[----:B--2---:R-:W-:Y:S05]  /*7990*/  @!P0 NANOSLEEP.SYNCS 0x989680 ;  /* 0x009896800000895d */ /* 0x004fea0003900000 */
[----:B------:R-:W2:Y:S02]  /*79a0*/  @!P0 SYNCS.PHASECHK.TRANS64 P0, [R3+URZ+0x1d0], R0 ;  /* 0x0001d000030085a7 */ /* 0x000ea400080010ff */
[----:B--2---:R-:W-:Y:S05]  /*79b0*/  @!P0 BRA `(.L_x_40) ;  /* 0xfffffffc00f08947 */ /* 0x004fea000383ffff */
[----:B------:R-:W-:Y:S05]  /*79c0*/  BRA `(.L_x_129) ;  /* 0xffffffa800a87947 */ /* 0x000fea000383ffff */
.L_x_44:
[----:B------:R-:W-:-:S07]  /*79d0*/  MOV R0, UR4 ;  /* 0x0000000400007c02 */ /* 0x000fce0008000f00 */
.L_x_130:
[----:B-1----:R1:W2:Y:S02]  /*79e0*/  SYNCS.PHASECHK.TRANS64.TRYWAIT P0, [R0+URZ], R2 ;  /* 0x00000002000075a7 */ /* 0x0022a400080011ff */
[----:B--2---:R-:W-:Y:S05]  /*79f0*/  @!P0 NANOSLEEP.SYNCS 0x989680 ;  /* 0x009896800000895d */ /* 0x004fea0003900000 */
[----:B------:R-:W2:Y:S02]  /*7a00*/  @!P0 SYNCS.PHASECHK.TRANS64 P0, [R0+URZ], R2 ;  /* 0x00000002000085a7 */ /* 0x000ea400080010ff */
[----:B--2---:R-:W-:Y:S05]  /*7a10*/  @!P0 BRA `(.L_x_130) ;  /* 0xfffffffc00f08947 */ /* 0x004fea000383ffff */
[----:B------:R-:W-:Y:S05]  /*7a20*/  BRA `(.L_x_131) ;  /* 0xffffffb0004c7947 */ /* 0x000fea000383ffff */
.L_x_45:
[----:B------:R-:W-:-:S07]  /*7a30*/  MOV R0, UR5 ;  /* 0x0000000500007c02 */ /* 0x000fce0008000f00 */
.L_x_132:
[----:B-1----:R1:W2:Y:S02]  /*7a40*/  SYNCS.PHASECHK.TRANS64.TRYWAIT P0, [R0+URZ], R3 ;  /* 0x00000003000075a7 */ /* 0x0022a400080011ff */
[----:B--2---:R-:W-:Y:S05]  /*7a50*/  @!P0 NANOSLEEP.SYNCS 0x989680 ;  /* 0x009896800000895d */ /* 0x004fea0003900000 */
[----:B------:R-:W2:Y:S02]  /*7a60*/  @!P0 SYNCS.PHASECHK.TRANS64 P0, [R0+URZ], R3 ;  /* 0x00000003000085a7 */ /* 0x000ea400080010ff */
[----:B--2---:R-:W-:Y:S05]  /*7a70*/  @!P0 BRA `(.L_x_132) ;  /* 0xfffffffc00f08947 */ /* 0x004fea000383ffff */
[----:B------:R-:W-:Y:S05]  /*7a80*/  BRA `(.L_x_133) ;  /* 0xffffffb000587947 */ /* 0x000fea000383ffff */
.L_x_46:
[----:B------:R-:W-:-:S07]  /*7a90*/  MOV R0, UR5 ;  /* 0x0000000500007c02 */ /* 0x000fce0008000f00 */
.L_x_134:
[----:B-1----:R1:W2:Y:S02]  /*7aa0*/  SYNCS.PHASECHK.TRANS64.TRYWAIT P0, [R0+URZ], R3 ;  /* 0x00000003000075a7 */ /* 0x0022a400080011ff */
[----:B--2---:R-:W-:Y:S05]  /*7ab0*/  @!P0 NANOSLEEP.SYNCS 0x989680 ;  /* 0x009896800000895d */ /* 0x004fea0003900000 */
[----:B------:R-:W2:Y:S02]  /*7ac0*/  @!P0 SYNCS.PHASECHK.TRANS64 P0, [R0+URZ], R3 ;  /* 0x00000003000085a7 */ /* 0x000ea400080010ff */
[----:B--2---:R-:W-:Y:S05]  /*7ad0*/  @!P0 BRA `(.L_x_134) ;  /* 0xfffffffc00f08947 */ /* 0x004fea000383ffff */
[----:B------:R-:W-:Y:S05]  /*7ae0*/  BRA `(.L_x_135) ;  /* 0xffffffb000647947 */ /* 0x000fea000383ffff */
.L_x_47:
[----:B------:R-:W-:-:S07]  /*7af0*/  MOV R0, UR5 ;  /* 0x0000000500007c02 */ /* 0x000fce0008000f00 */
.L_x_136:
[----:B-1----:R1:W2:Y:S02]  /*7b00*/  SYNCS.PHASECHK.TRANS64.TRYWAIT P0, [R0+URZ], R3 ;  /* 0x00000003000075a7 */ /* 0x0022a400080011ff */
[----:B--2---:R-:W-:Y:S05]  /*7b10*/  @!P0 NANOSLEEP.SYNCS 0x989680 ;  /* 0x009896800000895d */ /* 0x004fea0003900000 */
[----:B------:R-:W2:Y:S02]  /*7b20*/  @!P0 SYNCS.PHASECHK.TRANS64 P0, [R0+URZ], R3 ;  /* 0x00000003000085a7 */ /* 0x000ea400080010ff */
[----:B--2---:R-:W-:Y:S05]  /*7b30*/  @!P0 BRA `(.L_x_136) ;  /* 0xfffffffc00f08947 */ /* 0x004fea000383ffff */
[----:B------:R-:W-:Y:S05]  /*7b40*/  BRA `(.L_x_137) ;  /* 0xffffffb000707947 */ /* 0x000fea000383ffff */
.L_x_48:
[----:B------:R-:W-:-:S07]  /*7b50*/  MOV R0, UR5 ;  /* 0x0000000500007c02 */ /* 0x000fce0008000f00 */
.L_x_138:
[----:B-1----:R1:W2:Y:S02]  /*7b60*/  SYNCS.PHASECHK.TRANS64.TRYWAIT P0, [R0+URZ], R3 ;  /* 0x00000003000075a7 */ /* 0x0022a400080011ff */
[----:B--2---:R-:W-:Y:S05]  /*7b70*/  @!P0 NANOSLEEP.SYNCS 0x989680 ;  /* 0x009896800000895d */ /* 0x004fea0003900000 */
[----:B------:R-:W2:Y:S02]  /*7b80*/  @!P0 SYNCS.PHASECHK.TRANS64 P0, [R0+URZ], R3 ;  /* 0x00000003000085a7 */ /* 0x000ea400080010ff */
[----:B--2---:R-:W-:Y:S05]  /*7b90*/  @!P0 BRA `(.L_x_138) ;  /* 0xfffffffc00f08947 */ /* 0x004fea000383ffff */
[----:B------:R-:W-:Y:S05]  /*7ba0*/  BRA `(.L_x_139) ;  /* 0xffffffb0007c7947 */ /* 0x000fea000383ffff */
.L_x_49:
[----:B------:R-:W-:-:S07]  /*7bb0*/  MOV R0, UR5 ;  /* 0x0000000500007c02 */ /* 0x000fce0008000f00 */
.L_x_140:
[----:B-1----:R1:W2:Y:S02]  /*7bc0*/  SYNCS.PHASECHK.TRANS64.TRYWAIT P0, [R0+URZ], R3 ;  /* 0x00000003000075a7 */ /* 0x0022a400080011ff */
[----:B--2---:R-:W-:Y:S05]  /*7bd0*/  @!P0 NANOSLEEP.SYNCS 0x989680 ;  /* 0x009896800000895d */ /* 0x004fea0003900000 */
[----:B------:R-:W2:Y:S02]  /*7be0*/  @!P0 SYNCS.PHASECHK.TRANS64 P0, [R0+URZ], R3 ;  /* 0x00000003000085a7 */ /* 0x000ea400080010ff */
[----:B--2---:R-:W-:Y:S05]  /*7bf0*/  @!P0 BRA `(.L_x_140) ;  /* 0xfffffffc00f08947 */ /* 0x004fea000383ffff */
[----:B------:R-:W-:Y:S05]  /*7c00*/  BRA `(.L_x_141) ;  /* 0xffffffb000887947 */ /* 0x000fea000383ffff */
.L_x_50:
[----:B------:R-:W-:-:S07]  /*7c10*/  MOV R0, UR5 ;  /* 0x0000000500007c02 */ /* 0x000fce0008000f00 */
.L_x_142:
[----:B-1----:R1:W2:Y:S02]  /*7c20*/  SYNCS.PHASECHK.TRANS64.TRYWAIT P0, [R0+URZ], R3 ;  /* 0x00000003000075a7 */ /* 0x0022a400080011ff */
[----:B--2---:R-:W-:Y:S05]  /*7c30*/  @!P0 NANOSLEEP.SYNCS 0x989680 ;  /* 0x009896800000895d */ /* 0x004fea0003900000 */
[----:B------:R-:W2:Y:S02]  /*7c40*/  @!P0 SYNCS.PHASECHK.TRANS64 P0, [R0+URZ], R3 ;  /* 0x00000003000085a7 */ /* 0x000ea400080010ff */
[----:B--2---:R-:W-:Y:S05]  /*7c50*/  @!P0 BRA `(.L_x_142) ;  /* 0xfffffffc00f08947 */ /* 0x004fea000383ffff */
[----:B------:R-:W-:Y:S05]  /*7c60*/  BRA `(.L_x_143) ;  /* 0xffffffb000947947 */ /* 0x000fea000383ffff */
.L_x_51:
[----:B------:R-:W-:-:S07]  /*7c70*/  MOV R0, UR5 ;  /* 0x0000000500007c02 */ /* 0x000fce0008000f00 */
.L_x_144:
[----:B-1----:R1:W2:Y:S02]  /*7c80*/  SYNCS.PHASECHK.TRANS64.TRYWAIT P0, [R0+URZ], R3 ;  /* 0x00000003000075a7 */ /* 0x0022a400080011ff */
[----:B--2---:R-:W-:Y:S05]  /*7c90*/  @!P0 NANOSLEEP.SYNCS 0x989680 ;  /* 0x009896800000895d */ /* 0x004fea0003900000 */
[----:B------:R-:W2:Y:S02]  /*7ca0*/  @!P0 SYNCS.PHASECHK.TRANS64 P0, [R0+URZ], R3 ;  /* 0x00000003000085a7 */ /* 0x000ea400080010ff */
[----:B--2---:R-:W-:Y:S05]  /*7cb0*/  @!P0 BRA `(.L_x_144) ;  /* 0xfffffffc00f08947 */ /* 0x004fea000383ffff */
[----:B------:R-:W-:Y:S05]  /*7cc0*/  BRA `(.L_x_145) ;  /* 0xffffffb000a07947 */ /* 0x000fea000383ffff */
.L_x_52:
[----:B------:R-:W-:-:S07]  /*7cd0*/  MOV R0, UR5 ;  /* 0x0000000500007c02 */ /* 0x000fce0008000f00 */
.L_x_146:
[----:B-1----:R1:W2:Y:S02]  /*7ce0*/  SYNCS.PHASECHK.TRANS64.TRYWAIT P0, [R0+URZ], R3 ;  /* 0x00000003000075a7 */ /* 0x0022a400080011ff */
[----:B--2---:R-:W-:Y:S05]  /*7cf0*/  @!P0 NANOSLEEP.SYNCS 0x989680 ;  /* 0x009896800000895d */ /* 0x004fea0003900000 */
[----:B------:R-:W2:Y:S02]  /*7d00*/  @!P0 SYNCS.PHASECHK.TRANS64 P0, [R0+URZ], R3 ;  /* 0x00000003000085a7 */ /* 0x000ea400080010ff */
[----:B--2---:R-:W-:Y:S05]  /*7d10*/  @!P0 BRA `(.L_x_146) ;  /* 0xfffffffc00f08947 */ /* 0x004fea000383ffff */
[----:B------:R-:W-:Y:S05]  /*7d20*/  BRA `(.L_x_147) ;  /* 0xffffffb000ac7947 */ /* 0x000fea000383ffff */
.L_x_53:
[----:B------:R-:W-:-:S07]  /*7d30*/  MOV R0, UR5 ;  /* 0x0000000500007c02 */ /* 0x000fce0008000f00 */
.L_x_148:
[----:B-1----:R1:W2:Y:S02]  /*7d40*/  SYNCS.PHASECHK.TRANS64.TRYWAIT P0, [R0+URZ], R3 ;  /* 0x00000003000075a7 */ /* 0x0022a400080011ff */
[----:B--2---:R-:W-:Y:S05]  /*7d50*/  @!P0 NANOSLEEP.SYNCS 0x989680 ;  /* 0x009896800000895d */ /* 0x004fea0003900000 */
[----:B------:R-:W2:Y:S02]  /*7d60*/  @!P0 SYNCS.PHASECHK.TRANS64 P0, [R0+URZ], R3 ;  /* 0x00000003000085a7 */ /* 0x000ea400080010ff */
[----:B--2---:R-:W-:Y:S05]  /*7d70*/  @!P0 BRA `(.L_x_148) ;  /* 0xfffffffc00f08947 */ /* 0x004fea000383ffff */
[----:B------:R-:W-:Y:S05]  /*7d80*/  BRA `(.L_x_149) ;  /* 0xffffffb000b87947 */ /* 0x000fea000383ffff */
.L_x_54:
[----:B------:R-:W-:-:S07]  /*7d90*/  MOV R0, UR5 ;  /* 0x0000000500007c02 */ /* 0x000fce0008000f00 */
.L_x_150:
[----:B-1----:R1:W2:Y:S02]  /*7da0*/  SYNCS.PHASECHK.TRANS64.TRYWAIT P0, [R0+URZ], R3 ;  /* 0x00000003000075a7 */ /* 0x0022a400080011ff */
[----:B--2---:R-:W-:Y:S05]  /*7db0*/  @!P0 NANOSLEEP.SYNCS 0x989680 ;  /* 0x009896800000895d */ /* 0x004fea0003900000 */
[----:B------:R-:W2:Y:S02]  /*7dc0*/  @!P0 SYNCS.PHASECHK.TRANS64 P0, [R0+URZ], R3 ;  /* 0x00000003000085a7 */ /* 0x000ea400080010ff */
[----:B--2---:R-:W-:Y:S05]  /*7dd0*/  @!P0 BRA `(.L_x_150) ;  /* 0xfffffffc00f08947 */ /* 0x004fea000383ffff */
[----:B------:R-:W-:Y:S05]  /*7de0*/  BRA `(.L_x_151) ;  /* 0xffffffb000c47947 */ /* 0x000fea000383ffff */
.L_x_55:
[----:B------:R-:W-:-:S07]  /*7df0*/  MOV R0, UR5 ;  /* 0x0000000500007c02 */ /* 0x000fce0008000f00 */
.L_x_152:
[----:B-1----:R1:W2:Y:S02]  /*7e00*/  SYNCS.PHASECHK.TRANS64.TRYWAIT P0, [R0+URZ], R3 ;  /* 0x00000003000075a7 */ /* 0x0022a400080011ff */
[----:B--2---:R-:W-:Y:S05]  /*7e10*/  @!P0 NANOSLEEP.SYNCS 0x989680 ;  /* 0x009896800000895d */ /* 0x004fea0003900000 */
[----:B------:R-:W2:Y:S02]  /*7e20*/  @!P0 SYNCS.PHASECHK.TRANS64 P0, [R0+URZ], R3 ;  /* 0x00000003000085a7 */ /* 0x000ea400080010ff */
[----:B--2---:R-:W-:Y:S05]  /*7e30*/  @!P0 BRA `(.L_x_152) ;  /* 0xfffffffc00f08947 */ /* 0x004fea000383ffff */
[----:B------:R-:W-:Y:S05]  /*7e40*/  BRA `(.L_x_153) ;  /* 0xffffffb000d07947 */ /* 0x000fea000383ffff */
.L_x_56:
[----:B------:R-:W-:-:S07]  /*7e50*/  MOV R0, UR5 ;  /* 0x0000000500007c02 */ /* 0x000fce0008000f00 */
.L_x_154:
[----:B-1----:R1:W2:Y:S02]  /*7e60*/  SYNCS.PHASECHK.TRANS64.TRYWAIT P0, [R0+URZ], R3 ;  /* 0x00000003000075a7 */ /* 0x0022a400080011ff */
[----:B--2---:R-:W-:Y:S05]  /*7e70*/  @!P0 NANOSLEEP.SYNCS 0x989680 ;  /* 0x009896800000895d */ /* 0x004fea0003900000 */
[----:B------:R-:W2:Y:S02]  /*7e80*/  @!P0 SYNCS.PHASECHK.TRANS64 P0, [R0+URZ], R3 ;  /* 0x00000003000085a7 */ /* 0x000ea400080010ff */
[----:B--2---:R-:W-:Y:S05]  /*7e90*/  @!P0 BRA `(.L_x_154) ;  /* 0xfffffffc00f08947 */ /* 0x004fea000383ffff */
[----:B------:R-:W-:Y:S05]  /*7ea0*/  BRA `(.L_x_155) ;  /* 0xffffffb000dc7947 */ /* 0x000fea000383ffff */
.L_x_57:
[----:B------:R-:W-:-:S07]  /*7eb0*/  MOV R0, UR5 ;  /* 0x0000000500007c02 */ /* 0x000fce0008000f00 */
.L_x_156:
[----:B-1----:R1:W2:Y:S02]  /*7ec0*/  SYNCS.PHASECHK.TRANS64.TRYWAIT P0, [R0+URZ], R3 ;  /* 0x00000003000075a7 */ /* 0x0022a400080011ff */
[----:B--2---:R-:W-:Y:S05]  /*7ed0*/  @!P0 NANOSLEEP.SYNCS 0x989680 ;  /* 0x009896800000895d */ /* 0x004fea0003900000 */
[----:B------:R-:W2:Y:S02]  /*7ee0*/  @!P0 SYNCS.PHASECHK.TRANS64 P0, [R0+URZ], R3 ;  /* 0x00000003000085a7 */ /* 0x000ea400080010ff */
[----:B--2---:R-:W-:Y:S05]  /*7ef0*/  @!P0 BRA `(.L_x_156) ;  /* 0xfffffffc00f08947 */ /* 0x004fea000383ffff */
[----:B------:R-:W-:Y:S05]  /*7f00*/  BRA `(.L_x_157) ;  /* 0xffffffb000e87947 */ /* 0x000fea000383ffff */
.L_x_58:
[----:B------:R-:W-:-:S07]  /*7f10*/  MOV R0, UR5 ;  /* 0x0000000500007c02 */ /* 0x000fce0008000f00 */
.L_x_158:
[----:B-1----:R1:W2:Y:S02]  /*7f20*/  SYNCS.PHASECHK.TRANS64.TRYWAIT P0, [R0+URZ], R3 ;  /* 0x00000003000075a7 */ /* 0x0022a400080011ff */
[----:B--2---:R-:W-:Y:S05]  /*7f30*/  @!P0 NANOSLEEP.SYNCS 0x989680 ;  /* 0x009896800000895d */ /* 0x004fea0003900000 */
[----:B------:R-:W2:Y:S02]  /*7f40*/  @!P0 SYNCS.PHASECHK.TRANS64 P0, [R0+URZ], R3 ;  /* 0x00000003000085a7 */ /* 0x000ea400080010ff */
[----:B--2---:R-:W-:Y:S05]  /*7f50*/  @!P0 BRA `(.L_x_158) ;  /* 0xfffffffc00f08947 */ /* 0x004fea000383ffff */
[----:B------:R-:W-:Y:S05]  /*7f60*/  BRA `(.L_x_159) ;  /* 0xffffffb000f47947 */ /* 0x000fea000383ffff */
.L_x_59:
[----:B------:R-:W-:-:S07]  /*7f70*/  MOV R0, UR5 ;  /* 0x0000000500007c02 */ /* 0x000fce0008000f00 */
.L_x_160:
[----:B-1----:R1:W2:Y:S02]  /*7f80*/  SYNCS.PHASECHK.TRANS64.TRYWAIT P0, [R0+URZ], R3 ;  /* 0x00000003000075a7 */ /* 0x0022a400080011ff */
[----:B--2---:R-:W-:Y:S05]  /*7f90*/  @!P0 NANOSLEEP.SYNCS 0x989680 ;  /* 0x009896800000895d */ /* 0x004fea0003900000 */
[----:B------:R-:W2:Y:S02]  /*7fa0*/  @!P0 SYNCS.PHASECHK.TRANS64 P0, [R0+URZ], R3 ;  /* 0x00000003000085a7 */ /* 0x000ea400080010ff */
[----:B--2---:R-:W-:Y:S05]  /*7fb0*/  @!P0 BRA `(.L_x_160) ;  /* 0xfffffffc00f08947 */ /* 0x004fea000383ffff */
[----:B------:R-:W-:Y:S05]  /*7fc0*/  BRA `(.L_x_161) ;  /* 0xffffffb400007947 */ /* 0x000fea000383ffff */
.L_x_60:
[----:B------:R-:W-:-:S07]  /*7fd0*/  MOV R0, UR5 ;  /* 0x0000000500007c02 */ /* 0x000fce0008000f00 */
.L_x_162:
[----:B-1----:R1:W2:Y:S02]  /*7fe0*/  SYNCS.PHASECHK.TRANS64.TRYWAIT P0, [R0+URZ], R3 ;  /* 0x00000003000075a7 */ /* 0x0022a400080011ff */
[----:B--2---:R-:W-:Y:S05]  /*7ff0*/  @!P0 NANOSLEEP.SYNCS 0x989680 ;  /* 0x009896800000895d */ /* 0x004fea0003900000 */
[----:B------:R-:W2:Y:S02]  /*8000*/  @!P0 SYNCS.PHASECHK.TRANS64 P0, [R0+URZ], R3 ;  /* 0x00000003000085a7 */ /* 0x000ea400080010ff */
[----:B--2---:R-:W-:Y:S05]  /*8010*/  @!P0 BRA `(.L_x_162) ;  /* 0xfffffffc00f08947 */ /* 0x004fea000383ffff */
[----:B------:R-:W-:Y:S05]  /*8020*/  BRA `(.L_x_163) ;  /* 0xffffffb4000c7947 */ /* 0x000fea000383ffff */
.L_x_61:
[----:B------:R-:W-:-:S07]  /*8030*/  MOV R0, UR5 ;  /* 0x0000000500007c02 */ /* 0x000fce0008000f00 */
.L_x_164:
[----:B-1----:R1:W2:Y:S02]  /*8040*/  SYNCS.PHASECHK.TRANS64.TRYWAIT P0, [R0+URZ], R3 ;  /* 0x00000003000075a7 */ /* 0x0022a400080011ff */
[----:B--2---:R-:W-:Y:S05]  /*8050*/  @!P0 NANOSLEEP.SYNCS 0x989680 ;  /* 0x009896800000895d */ /* 0x004fea0003900000 */
[----:B------:R-:W2:Y:S02]  /*8060*/  @!P0 SYNCS.PHASECHK.TRANS64 P0, [R0+URZ], R3 ;  /* 0x00000003000085a7 */ /* 0x000ea400080010ff */
[----:B--2---:R-:W-:Y:S05]  /*8070*/  @!P0 BRA `(.L_x_164) ;  /* 0xfffffffc00f08947 */ /* 0x004fea000383ffff */
[----:B------:R-:W-:Y:S05]  /*8080*/  BRA `(.L_x_165) ;  /* 0xffffffb400187947 */ /* 0x000fea000383ffff */
.L_x_62:
[----:B------:R-:W-:-:S07]  /*8090*/  MOV R0, UR5 ;  /* 0x0000000500007c02 */ /* 0x000fce0008000f00 */
.L_x_166:
[----:B-1----:R1:W2:Y:S02]  /*80a0*/  SYNCS.PHASECHK.TRANS64.TRYWAIT P0, [R0+URZ], R3 ;  /* 0x00000003000075a7 */ /* 0x0022a400080011ff */
[----:B--2---:R-:W-:Y:S05]  /*80b0*/  @!P0 NANOSLEEP.SYNCS 0x989680 ;  /* 0x009896800000895d */ /* 0x004fea0003900000 */
[----:B------:R-:W2:Y:S02]  /*80c0*/  @!P0 SYNCS.PHASECHK.TRANS64 P0, [R0+URZ], R3 ;  /* 0x00000003000085a7 */ /* 0x000ea400080010ff */
[----:B--2---:R-:W-:Y:S05]  /*80d0*/  @!P0 BRA `(.L_x_166) ;  /* 0xfffffffc00f08947 */ /* 0x004fea000383ffff */
[----:B------:R-:W-:Y:S05]  /*80e0*/  BRA `(.L_x_167) ;  /* 0xffffffb400247947 */ /* 0x000fea000383ffff */
.L_x_63:
[----:B------:R-:W-:-:S07]  /*80f0*/  MOV R0, UR5 ;  /* 0x0000000500007c02 */ /* 0x000fce0008000f00 */
.L_x_168:
[----:B-1----:R1:W2:Y:S02]  /*8100*/  SYNCS.PHASECHK.TRANS64.TRYWAIT P0, [R0+URZ], R3 ;  /* 0x00000003000075a7 */ /* 0x0022a400080011ff */
[----:B--2---:R-:W-:Y:S05]  /*8110*/  @!P0 NANOSLEEP.SYNCS 0x989680 ;  /* 0x009896800000895d */ /* 0x004fea0003900000 */
[----:B------:R-:W2:Y:S02]  /*8120*/  @!P0 SYNCS.PHASECHK.TRANS64 P0, [R0+URZ], R3 ;  /* 0x00000003000085a7 */ /* 0x000ea400080010ff */
[----:B--2---:R-:W-:Y:S05]  /*8130*/  @!P0 BRA `(.L_x_168) ;  /* 0xfffffffc00f08947 */ /* 0x004fea000383ffff */
[----:B------:R-:W-:Y:S05]  /*8140*/  BRA `(.L_x_169) ;  /* 0xffffffb400307947 */ /* 0x000fea000383ffff */
.L_x_64:
[----:B------:R-:W-:-:S07]  /*8150*/  MOV R0, UR5 ;  /* 0x0000000500007c02 */ /* 0x000fce0008000f00 */
.L_x_170:
[----:B-1----:R1:W2:Y:S02]  /*8160*/  SYNCS.PHASECHK.TRANS64.TRYWAIT P0, [R0+URZ], R3 ;  /* 0x00000003000075a7 */ /* 0x0022a400080011ff */
[----:B--2---:R-:W-:Y:S05]  /*8170*/  @!P0 NANOSLEEP.SYNCS 0x989680 ;  /* 0x009896800000895d */ /* 0x004fea0003900000 */
[----:B------:R-:W2:Y:S02]  /*8180*/  @!P0 SYNCS.PHASECHK.TRANS64 P0, [R0+URZ], R3 ;  /* 0x00000003000085a7 */ /* 0x000ea400080010ff */
[----:B--2---:R-:W-:Y:S05]  /*8190*/  @!P0 BRA `(.L_x_170) ;  /* 0xfffffffc00f08947 */ /* 0x004fea000383ffff */
[----:B------:R-:W-:Y:S05]  /*81a0*/  BRA `(.L_x_171) ;  /* 0xffffffb4003c7947 */ /* 0x000fea000383ffff */
.L_x_65:
[----:B------:R-:W-:-:S07]  /*81b0*/  MOV R0, UR5 ;  /* 0x0000000500007c02 */ /* 0x000fce0008000f00 */
.L_x_172:
[----:B-1----:R1:W2:Y:S02]  /*81c0*/  SYNCS.PHASECHK.TRANS64.TRYWAIT P0, [R0+URZ], R3 ;  /* 0x00000003000075a7 */ /* 0x0022a400080011ff */
[----:B--2---:R-:W-:Y:S05]  /*81d0*/  @!P0 NANOSLEEP.SYNCS 0x989680 ;  /* 0x009896800000895d */ /* 0x004fea0003900000 */
[----:B------:R-:W2:Y:S02]  /*81e0*/  @!P0 SYNCS.PHASECHK.TRANS64 P0, [R0+URZ], R3 ;  /* 0x00000003000085a7 */ /* 0x000ea400080010ff */
[----:B--2---:R-:W-:Y:S05]  /*81f0*/  @!P0 BRA `(.L_x_172) ;  /* 0xfffffffc00f08947 */ /* 0x004fea000383ffff */
[----:B------:R-:W-:Y:S05]  /*8200*/  BRA `(.L_x_173) ;  /* 0xffffffb400487947 */ /* 0x000fea000383ffff */
.L_x_66:
[----:B------:R-:W-:-:S07]  /*8210*/  MOV R0, UR5 ;  /* 0x0000000500007c02 */ /* 0x000fce0008000f00 */
.L_x_174:
[----:B-1----:R1:W2:Y:S02]  /*8220*/  SYNCS.PHASECHK.TRANS64.TRYWAIT P0, [R0+URZ], R3 ;  /* 0x00000003000075a7 */ /* 0x0022a400080011ff */
[----:B--2---:R-:W-:Y:S05]  /*8230*/  @!P0 NANOSLEEP.SYNCS 0x989680 ;  /* 0x009896800000895d */ /* 0x004fea0003900000 */
[----:B------:R-:W2:Y:S02]  /*8240*/  @!P0 SYNCS.PHASECHK.TRANS64 P0, [R0+URZ], R3 ;  /* 0x00000003000085a7 */ /* 0x000ea400080010ff */
[----:B--2---:R-:W-:Y:S05]  /*8250*/  @!P0 BRA `(.L_x_174) ;  /* 0xfffffffc00f08947 */ /* 0x004fea000383ffff */
[----:B------:R-:W-:Y:S05]  /*8260*/  BRA `(.L_x_175) ;  /* 0xffffffb400547947 */ /* 0x000fea000383ffff */
.L_x_67:
[----:B------:R-:W-:-:S07]  /*8270*/  MOV R0, UR5 ;  /* 0x0000000500007c02 */ /* 0x000fce0008000f00 */
.L_x_176:
[----:B-1----:R1:W2:Y:S02]  /*8280*/  SYNCS.PHASECHK.TRANS64.TRYWAIT P0, [R0+URZ], R3 ;  /* 0x00000003000075a7 */ /* 0x0022a400080011ff */
[----:B--2---:R-:W-:Y:S05]  /*8290*/  @!P0 NANOSLEEP.SYNCS 0x989680 ;  /* 0x009896800000895d */ /* 0x004fea0003900000 */
[----:B------:R-:W2:Y:S02]  /*82a0*/  @!P0 SYNCS.PHASECHK.TRANS64 P0, [R0+URZ], R3 ;  /* 0x00000003000085a7 */ /* 0x000ea400080010ff */
[----:B--2---:R-:W-:Y:S05]  /*82b0*/  @!P0 BRA `(.L_x_176) ;  /* 0xfffffffc00f08947 */ /* 0x004fea000383ffff */
[----:B------:R-:W-:Y:S05]  /*82c0*/  BRA `(.L_x_177) ;  /* 0xffffffb400607947 */ /* 0x000fea000383ffff */
.L_x_68:
[----:B------:R-:W-:-:S07]  /*82d0*/  MOV R0, UR5 ;  /* 0x0000000500007c02 */ /* 0x000fce0008000f00 */
.L_x_178:
[----:B-1----:R1:W2:Y:S02]  /*82e0*/  SYNCS.PHASECHK.TRANS64.TRYWAIT P0, [R0+URZ], R3 ;  /* 0x00000003000075a7 */ /* 0x0022a400080011ff */
[----:B--2---:R-:W-:Y:S05]  /*82f0*/  @!P0 NANOSLEEP.SYNCS 0x989680 ;  /* 0x009896800000895d */ /* 0x004fea0003900000 */
[----:B------:R-:W2:Y:S02]  /*8300*/  @!P0 SYNCS.PHASECHK.TRANS64 P0, [R0+URZ], R3 ;  /* 0x00000003000085a7 */ /* 0x000ea400080010ff */
[----:B--2---:R-:W-:Y:S05]  /*8310*/  @!P0 BRA `(.L_x_178) ;  /* 0xfffffffc00f08947 */ /* 0x004fea000383ffff */
[----:B------:R-:W-:Y:S05]  /*8320*/  BRA `(.L_x_179) ;  /* 0xffffffb4006c7947 */ /* 0x000fea000383ffff */
.L_x_69:
[----:B------:R-:W-:-:S07]  /*8330*/  MOV R0, UR5 ;  /* 0x0000000500007c02 */ /* 0x000fce0008000f00 */
.L_x_180:
[----:B-1----:R1:W2:Y:S02]  /*8340*/  SYNCS.PHASECHK.TRANS64.TRYWAIT P0, [R0+URZ], R3 ;  /* 0x00000003000075a7 */ /* 0x0022a400080011ff */
[----:B--2---:R-:W-:Y:S05]  /*8350*/  @!P0 NANOSLEEP.SYNCS 0x989680 ;  /* 0x009896800000895d */ /* 0x004fea0003900000 */
[----:B------:R-:W2:Y:S02]  /*8360*/  @!P0 SYNCS.PHASECHK.TRANS64 P0, [R0+URZ], R3 ;  /* 0x00000003000085a7 */ /* 0x000ea400080010ff */
[----:B--2---:R-:W-:Y:S05]  /*8370*/  @!P0 BRA `(.L_x_180) ;  /* 0xfffffffc00f08947 */ /* 0x004fea000383ffff */
[----:B------:R-:W-:Y:S05]  /*8380*/  BRA `(.L_x_181) ;  /* 0xffffffb400787947 */ /* 0x000fea000383ffff */
.L_x_72:
[----:B--2---:R2:W3:Y:S02]  /*8390*/  SYNCS.PHASECHK.TRANS64.TRYWAIT P0, [R2+URZ+0x230], R4 ;  /* 0x00023004020075a7 */ /* 0x0044e400080011ff */
[----:B---3--:R-:W-:Y:S05]  /*83a0*/  @!P0 NANOSLEEP.SYNCS 0x989680 ;  /* 0x009896800000895d */ /* 0x008fea0003900000 */
[----:B------:R-:W3:Y:S02]  /*83b0*/  @!P0 SYNCS.PHASECHK.TRANS64 P0, [R2+URZ+0x230], R4 ;  /* 0x00023004020085a7 */ /* 0x000ee400080010ff */
[----:B---3--:R-:W-:Y:S05]  /*83c0*/  @!P0 BRA `(.L_x_72) ;  /* 0xfffffffc00f08947 */ /* 0x008fea000383ffff */
[----:B------:R-:W-:Y:S05]  /*83d0*/  BRA `(.L_x_182) ;  /* 0xffffffb400d47947 */ /* 0x000fea000383ffff */
.L_x_73:
[----:B------:R-:W-:-:S07]  /*83e0*/  MOV R2, UR4 ;  /* 0x0000000400027c02 */ /* 0x000fce0008000f00 */
.L_x_183:
[----:B--2---:R2:W3:Y:S02]  /*83f0*/  SYNCS.PHASECHK.TRANS64.TRYWAIT P0, [R2+URZ+0x1e0], R5 ;  /* 0x0001e005020075a7 */ /* 0x0044e400080011ff */
[----:B---3--:R-:W-:Y:S05]  /*8400*/  @!P0 NANOSLEEP.SYNCS 0x989680 ;  /* 0x009896800000895d */ /* 0x008fea0003900000 */
[----:B------:R-:W3:Y:S02]  /*8410*/  @!P0 SYNCS.PHASECHK.TRANS64 P0, [R2+URZ+0x1e0], R5 ;  /* 0x0001e005020085a7 */ /* 0x000ee400080010ff */
[----:B---3--:R-:W-:Y:S05]  /*8420*/  @!P0 BRA `(.L_x_183) ;  /* 0xfffffffc00f08947 */ /* 0x008fea000383ffff */
[----:B------:R-:W-:Y:S05]  /*8430*/  BRA `(.L_x_184) ;  /* 0xffffffb400e47947 */ /* 0x000fea000383ffff */
.L_x_74:
[----:B--2---:R2:W3:Y:S02]  /*8440*/  SYNCS.PHASECHK.TRANS64.TRYWAIT P1, [R2+URZ+0x1d0], R4 ;  /* 0x0001d004020075a7 */ /* 0x0044e400080211ff */
[----:B---3--:R-:W-:Y:S05]  /*8450*/  @!P1 NANOSLEEP.SYNCS 0x989680 ;  /* 0x009896800000995d */ /* 0x008fea0003900000 */
[----:B------:R-:W3:Y:S02]  /*8460*/  @!P1 SYNCS.PHASECHK.TRANS64 P1, [R2+URZ+0x1d0], R4 ;  /* 0x0001d004020095a7 */ /* 0x000ee400080210ff */
[----:B---3--:R-:W-:Y:S05]  /*8470*/  @!P1 BRA `(.L_x_74) ;  /* 0xfffffffc00f09947 */ /* 0x008fea000383ffff */
[----:B------:R-:W-:Y:S05]  /*8480*/  BRA `(.L_x_185) ;  /* 0xffffffb800147947 */ /* 0x000fea000383ffff */
.L_x_77:
[----:B------:R-:W-:-:S07]  /*8490*/  MOV R0, UR4 ;  /* 0x0000000400007c02 */ /* 0x000fce0008000f00 */
.L_x_186:
[----:B--2---:R2:W3:Y:S02]  /*84a0*/  SYNCS.PHASECHK.TRANS64.TRYWAIT P0, [R0+URZ+0x1e0], R2 ;  /* 0x0001e002000075a7 */ /* 0x0044e400080011ff */
[----:B---3--:R-:W-:Y:S05]  /*84b0*/  @!P0 NANOSLEEP.SYNCS 0x989680 ;  /* 0x009896800000895d */ /* 0x008fea0003900000 */
[----:B------:R-:W3:Y:S02]  /*84c0*/  @!P0 SYNCS.PHASECHK.TRANS64 P0, [R0+URZ+0x1e0], R2 ;  /* 0x0001e002000085a7 */ /* 0x000ee400080010ff */
[----:B---3--:R-:W-:Y:S05]  /*84d0*/  @!P0 BRA `(.L_x_186) ;  /* 0xfffffffc00f08947 */ /* 0x008fea000383ffff */
[----:B------:R-:W-:Y:S05]  /*84e0*/  BRA `(.L_x_76) ;  /* 0xffffffb800687947 */ /* 0x000fea000383ffff */
.L_x_84:
[----:B-1----:R1:W2:Y:S02]  /*84f0*/  SYNCS.PHASECHK.TRANS64.TRYWAIT P1, [R0+URZ+0x1d0], R2 ;  /* 0x0001d002000075a7 */ /* 0x0022a400080211ff */
[----:B--2---:R-:W-:Y:S05]  /*8500*/  @!P1 NANOSLEEP.SYNCS 0x989680 ;  /* 0x009896800000995d */ /* 0x004fea0003900000 */
[----:B------:R-:W2:Y:S02]  /*8510*/  @!P1 SYNCS.PHASECHK.TRANS64 P1, [R0+URZ+0x1d0], R2 ;  /* 0x0001d002000095a7 */ /* 0x000ea400080210ff */
[----:B--2---:R-:W-:Y:S05]  /*8520*/  @!P1 BRA `(.L_x_84) ;  /* 0xfffffffc00f09947 */ /* 0x004fea000383ffff */
[----:B------:R-:W-:Y:S05]  /*8530*/  BRA `(.L_x_187) ;  /* 0xffffffbc00cc7947 */ /* 0x000fea000383ffff */
.L_x_85:
[----:B------:R-:W-:-:S07]  /*8540*/  MOV R2, UR23 ;  /* 0x0000001700027c02 */ /* 0x000fce0008000f00 */
.L_x_188:
[----:B-1----:R1:W2:Y:S02]  /*8550*/  SYNCS.PHASECHK.TRANS64.TRYWAIT P0, [R2+URZ+0x210], R0 ;  /* 0x00021000020075a7 */ /* 0x0022a400080011ff */
[----:B--2---:R-:W-:Y:S05]  /*8560*/  @!P0 NANOSLEEP.SYNCS 0x989680 ;  /* 0x009896800000895d */ /* 0x004fea0003900000 */
[----:B------:R-:W2:Y:S02]  /*8570*/  @!P0 SYNCS.PHASECHK.TRANS64 P0, [R2+URZ+0x210], R0 ;  /* 0x00021000020085a7 */ /* 0x000ea400080010ff */
[----:B--2---:R-:W-:Y:S05]  /*8580*/  @!P0 BRA `(.L_x_188) ;  /* 0xfffffffc00f08947 */ /* 0x004fea000383ffff */
[----:B------:R-:W-:Y:S05]  /*8590*/  BRA `(.L_x_189) ;  /* 0xffffffc0001c7947 */ /* 0x000fea000383ffff */
.L_x_88:
[----:B------:R-:W-:Y:S07]  /*85a0*/  MOV R0, UR5 ;  /* 0x0000000500007c02 */ /* 0x000fee0008000f00 */
.L_x_190:
[----:B-1----:R1:W2:Y:S02]  /*85b0*/  SYNCS.PHASECHK.TRANS64.TRYWAIT P0, [R0+URZ], R2 ;  /* 0x00000002000075a7 */ /* 0x0022a400080011ff */
[----:B--2---:R-:W-:Y:S05]  /*85c0*/  @!P0 NANOSLEEP.SYNCS 0x989680 ;  /* 0x009896800000895d */ /* 0x004fea0003900000 */
[----:B------:R-:W2:Y:S02]  /*85d0*/  @!P0 SYNCS.PHASECHK.TRANS64 P0, [R0+URZ], R2 ;  /* 0x00000002000085a7 */ /* 0x000ea400080010ff */
[----:B--2---:R-:W-:Y:S05]  /*85e0*/  @!P0 BRA `(.L_x_190) ;  /* 0xfffffffc00f08947 */ /* 0x004fea000383ffff */
[----:B------:R-:W-:Y:S05]  /*85f0*/  BRA `(.L_x_87) ;  /* 0xffffffc000387947 */ /* 0x000fea000383ffff */
.L_x_91:
[----:B------:R-:W-:-:S07]  /*8600*/  MOV R0, UR4 ;  /* 0x0000000400007c02 */ /* 0x000fce0008000f00 */
.L_x_191:
[----:B--2---:R2:W4:Y:S02]  /*8610*/  SYNCS.PHASECHK.TRANS64.TRYWAIT P0, [R0+URZ], R2 ;  /* 0x00000002000075a7 */ /* 0x00452400080011ff */
[----:B----4-:R-:W-:Y:S05]  /*8620*/  @!P0 NANOSLEEP.SYNCS 0x989680 ;  /* 0x009896800000895d */ /* 0x010fea0003900000 */
[----:B------:R-:W4:Y:S02]  /*8630*/  @!P0 SYNCS.PHASECHK.TRANS64 P0, [R0+URZ], R2 ;  /* 0x00000002000085a7 */ /* 0x000f2400080010ff */
[----:B----4-:R-:W-:Y:S05]  /*8640*/  @!P0 BRA `(.L_x_191) ;  /* 0xfffffffc00f08947 */ /* 0x010fea000383ffff */
[----:B------:R-:W-:Y:S05]  /*8650*/  BRA `(.L_x_192) ;  /* 0xffffffc000ec7947 */ /* 0x000fea000383ffff */
.L_x_92:
[----:B------:R-:W-:-:S07]  /*8660*/  MOV R0, UR5 ;  /* 0x0000000500007c02 */ /* 0x000fce0008000f00 */
.L_x_193:
[----:B-1----:R1:W2:Y:S02]  /*8670*/  SYNCS.PHASECHK.TRANS64.TRYWAIT P0, [R0+URZ], R3 ;  /* 0x00000003000075a7 */ /* 0x0022a400080011ff */
[----:B--2---:R-:W-:Y:S05]  /*8680*/  @!P0 NANOSLEEP.SYNCS 0x989680 ;  /* 0x009896800000895d */ /* 0x004fea0003900000 */
[----:B------:R-:W2:Y:S02]  /*8690*/  @!P0 SYNCS.PHASECHK.TRANS64 P0, [R0+URZ], R3 ;  /* 0x00000003000085a7 */ /* 0x000ea400080010ff */
[----:B--2---:R-:W-:Y:S05]  /*86a0*/  @!P0 BRA `(.L_x_193) ;  /* 0xfffffffc00f08947 */ /* 0x004fea000383ffff */
[----:B------:R-:W-:Y:S05]  /*86b0*/  BRA `(.L_x_194) ;  /* 0xffffffc000f87947 */ /* 0x000fea000383ffff */
.L_x_93:
[----:B------:R-:W-:-:S07]  /*86c0*/  MOV R0, UR5 ;  /* 0x0000000500007c02 */ /* 0x000fce0008000f00 */
.L_x_195:
[----:B-1----:R1:W2:Y:S02]  /*86d0*/  SYNCS.PHASECHK.TRANS64.TRYWAIT P0, [R0+URZ], R3 ;  /* 0x00000003000075a7 */ /* 0x0022a400080011ff */
[----:B--2---:R-:W-:Y:S05]  /*86e0*/  @!P0 NANOSLEEP.SYNCS 0x989680 ;  /* 0x009896800000895d */ /* 0x004fea0003900000 */
[----:B------:R-:W2:Y:S02]  /*86f0*/  @!P0 SYNCS.PHASECHK.TRANS64 P0, [R0+URZ], R3 ;  /* 0x00000003000085a7 */ /* 0x000ea400080010ff */
[----:B--2---:R-:W-:Y:S05]  /*8700*/  @!P0 BRA `(.L_x_195) ;  /* 0xfffffffc00f08947 */ /* 0x004fea000383ffff */
[----:B------:R-:W-:Y:S05]  /*8710*/  BRA `(.L_x_196) ;  /* 0xffffffc400047947 */ /* 0x000fea000383ffff */
.L_x_94:
[----:B-1----:R-:W-:-:S07]  /*8720*/  MOV R0, UR4 ;  /* 0x0000000400007c02 */ /* 0x002fce0008000f00 */
.L_x_197:
[----:B-1----:R1:W2:Y:S02]  /*8730*/  SYNCS.PHASECHK.TRANS64.TRYWAIT P0, [R0+URZ], R2 ;  /* 0x00000002000075a7 */ /* 0x0022a400080011ff */
[----:B--2---:R-:W-:Y:S05]  /*8740*/  @!P0 NANOSLEEP.SYNCS 0x989680 ;  /* 0x009896800000895d */ /* 0x004fea0003900000 */
[----:B------:R-:W2:Y:S02]  /*8750*/  @!P0 SYNCS.PHASECHK.TRANS64 P0, [R0+URZ], R2 ;  /* 0x00000002000085a7 */ /* 0x000ea400080010ff */
[----:B--2---:R-:W-:Y:S05]  /*8760*/  @!P0 BRA `(.L_x_197) ;  /* 0xfffffffc00f08947 */ /* 0x004fea000383ffff */
[----:B------:R-:W-:Y:S05]  /*8770*/  BRA `(.L_x_198) ;  /* 0xffffffc400107947 */ /* 0x000fea000383ffff */
.L_x_99:
[----:B---3--:R3:W4:Y:S02]  /*8780*/  SYNCS.PHASECHK.TRANS64.TRYWAIT P0, [R7+URZ+0x1d0], R0 ;  /* 0x0001d000070075a7 */ /* 0x00872400080011ff */
[----:B----4-:R-:W-:Y:S05]  /*8790*/  @!P0 NANOSLEEP.SYNCS 0x989680 ;  /* 0x009896800000895d */ /* 0x010fea0003900000 */
[----:B------:R-:W4:Y:S02]  /*87a0*/  @!P0 SYNCS.PHASECHK.TRANS64 P0, [R7+URZ+0x1d0], R0 ;  /* 0x0001d000070085a7 */ /* 0x000f2400080010ff */
[----:B----4-:R-:W-:Y:S05]  /*87b0*/  @!P0 BRA `(.L_x_99) ;  /* 0xfffffffc00f08947 */ /* 0x010fea000383ffff */
[----:B------:R-:W-:Y:S05]  /*87c0*/  BRA `(.L_x_199) ;  /* 0xffffffc800247947 */ /* 0x000fea000383ffff */
.L_x_102:
[----:B-1----:R-:W-:Y:S07]  /*87d0*/  MOV R0, UR17 ;  /* 0x0000001100007c02 */ /* 0x002fee0008000f00 */
.L_x_200:
[----:B-1----:R1:W3:Y:S02]  /*87e0*/  SYNCS.PHASECHK.TRANS64.TRYWAIT P2, [R0+URZ+0x1c8], R7 ;  /* 0x0001c807000075a7 */ /* 0x0022e400080411ff */
[----:B---3--:R-:W-:Y:S05]  /*87f0*/  @!P2 NANOSLEEP.SYNCS 0x989680 ;  /* 0x009896800000a95d */ /* 0x008fea0003900000 */
[----:B------:R-:W3:Y:S02]  /*8800*/  @!P2 SYNCS.PHASECHK.TRANS64 P2, [R0+URZ+0x1c8], R7 ;  /* 0x0001c8070000a5a7 */ /* 0x000ee400080410ff */
[----:B---3--:R-:W-:Y:S05]  /*8810*/  @!P2 BRA `(.L_x_200) ;  /* 0xfffffffc00f0a947 */ /* 0x008fea000383ffff */
[----:B------:R-:W-:Y:S05]  /*8820*/  BRA `(.L_x_101) ;  /* 0xffffffcc00847947 */ /* 0x000fea000383ffff */
.L_x_105:
[----:B-1----:R-:W-:Y:S07]  /*8830*/  MOV R0, UR17 ;  /* 0x0000001100007c02 */ /* 0x002fee0008000f00 */
.L_x_201:
[----:B-1----:R1:W3:Y:S02]  /*8840*/  SYNCS.PHASECHK.TRANS64.TRYWAIT P0, [R0+URZ+0x1b8], R6 ;  /* 0x0001b806000075a7 */ /* 0x0022e400080011ff */
[----:B---3--:R-:W-:Y:S05]  /*8850*/  @!P0 NANOSLEEP.SYNCS 0x989680 ;  /* 0x009896800000895d */ /* 0x008fea0003900000 */
[----:B------:R-:W3:Y:S02]  /*8860*/  @!P0 SYNCS.PHASECHK.TRANS64 P0, [R0+URZ+0x1b8], R6 ;  /* 0x0001b806000085a7 */ /* 0x000ee400080010ff */
[----:B---3--:R-:W-:Y:S05]  /*8870*/  @!P0 BRA `(.L_x_201) ;  /* 0xfffffffc00f08947 */ /* 0x008fea000383ffff */
[----:B------:R-:W-:Y:S05]  /*8880*/  BRA `(.L_x_202) ;  /* 0xffffffcc00d47947 */ /* 0x000fea000383ffff */
.L_x_108:
[----:B---3--:R3:W1:Y:S02]  /*8890*/  SYNCS.PHASECHK.TRANS64.TRYWAIT P0, [R3+URZ+0x1d0], R0 ;  /* 0x0001d000030075a7 */ /* 0x00866400080011ff */
[----:B-1----:R-:W-:Y:S05]  /*88a0*/  @!P0 NANOSLEEP.SYNCS 0x989680 ;  /* 0x009896800000895d */ /* 0x002fea0003900000 */
[----:B------:R-:W1:Y:S02]  /*88b0*/  @!P0 SYNCS.PHASECHK.TRANS64 P0, [R3+URZ+0x1d0], R0 ;  /* 0x0001d000030085a7 */ /* 0x000e6400080010ff */
[----:B-1----:R-:W-:Y:S05]  /*88c0*/  @!P0 BRA `(.L_x_108) ;  /* 0xfffffffc00f08947 */ /* 0x002fea000383ffff */
[----:B------:R-:W-:Y:S05]  /*88d0*/  BRA `(.L_x_203) ;  /* 0xffffffd400207947 */ /* 0x000fea000383ffff */
.L_x_119:
[----:B-1----:R-:W-:Y:S04]  /*88e0*/  MOV R0, UR44 ;  /* 0x0000002c00007c02 */ /* 0x002fe80008000f00 */
[----:B------:R1:W2:Y:S03]  /*88f0*/  SYNCS.PHASECHK.TRANS64.TRYWAIT P1, [R0+URZ+0x1b0], R4 ;  /* 0x0001b004000075a7 */ /* 0x0002a600080211ff */
[----:B--2---:R-:W-:Y:S05]  /*8900*/  @!P1 NANOSLEEP.SYNCS 0x989680 ;  /* 0x009896800000995d */ /* 0x004fea0003900000 */
[----:B------:R-:W2:Y:S02]  /*8910*/  @!P1 SYNCS.PHASECHK.TRANS64 P1, [R0+URZ+0x1b0], R4 ;  /* 0x0001b004000095a7 */ /* 0x000ea400080210ff */
[----:B--2---:R-:W-:Y:S05]  /*8920*/  @!P1 BRA `(.L_x_119) ;  /* 0xfffffffc00ec9947 */ /* 0x004fea000383ffff */
[----:B------:R-:W-:Y:S05]  /*8930*/  BRA `(.L_x_118) ;  /* 0xffffffe000707947 */ /* 0x000fea000383ffff */
.L_x_121:
[----:B------:R1:W1:Y:S02]  /*8940*/  SYNCS.PHASECHK.TRANS64.TRYWAIT P1, [R22+URZ+0x1f0], R3 ;  /* 0x0001f003160075a7 */ /* 0x00026400080211ff */
[----:B-1----:R-:W-:Y:S05]  /*8950*/  @!P1 NANOSLEEP.SYNCS 0x989680 ;  /* 0x009896800000995d */ /* 0x002fea0003900000 */
[----:B------:R-:W1:Y:S02]  /*8960*/  @!P1 SYNCS.PHASECHK.TRANS64 P1, [R22+URZ+0x1f0], R3 ;  /* 0x0001f003160095a7 */ /* 0x000e6400080210ff */
[----:B-1----:R-:W-:Y:S05]  /*8970*/  @!P1 BRA `(.L_x_121) ;  /* 0xfffffffc00f09947 */ /* 0x002fea000383ffff */
[----:B------:R-:W-:Y:S05]  /*8980*/  BRA `(.L_x_120) ;  /* 0xffffffe000ac7947 */ /* 0x000fea000383ffff */
        .weak           $__internal_0_$__cuda_sm10x_tcgen05_guardrail_trap_col_being_dealloced_not_returned_by_alloc
        .type           $__internal_0_$__cuda_sm10x_tcgen05_guardrail_trap_col_being_dealloced_not_returned_by_alloc,@function
        .size           $__internal_0_$__cuda_sm10x_tcgen05_guardrail_trap_col_being_dealloced_not_returned_by_alloc,($__internal_1_$__cuda_sm10x_tcgen05_guardrail_trap_phase_invalid_during_alloc - $__internal_0_$__cuda_sm10x_tcgen05_guardrail_trap_col_being_dealloced_not_returned_by_alloc)
$__internal_0_$__cuda_sm10x_tcgen05_guardrail_trap_col_being_dealloced_not_returned_by_alloc:
[----:B------:R-:W-:Y:S05]  /*8990*/  BPT.TRAP 0x1 ;  /* 0x000000040000795c */ /* 0x000fea0000300000 */
[----:B------:R-:W-:-:S04]  /*89a0*/  HFMA2 R3, -RZ, RZ, 0, 0 ;  /* 0x00000000ff037431 */ /* 0x000fc800000001ff */
[----:B------:R-:W-:Y:S05]  /*89b0*/  RET.REL.NODEC R2 `(_ZN7cutlass13device_kernelINS_4gemm6kernel13GemmUniversalIN4cute5tupleIJiiiiEEENS1_10collective13CollectiveMmaINS1_35MainloopSm100TmaUmmaWarpSpecializedILi27ELi2ELi4ENS5_IJNS4_1CILi2EEESB_NSA_ILi1EEEEEEEENS5_IJNSA_ILi64EEESF_SF_EEENS_12float_e5m2_tENS5_IJlSC_lEEESH_SI_NS4_8TiledMMAINS4_8MMA_AtomIJNS4_10MMA_TraitsINS4_19SM100_MMA_F8F6F4_SSEJSH_SH_fSF_SF_NS4_17integral_constantINS4_4UMMA5MajorELSP_0EEESQ_NSN_INSO_7ScaleInELSR_0EEESS_EEEEEENS4_6LayoutINS5_IJSC_SC_SC_EEENS5_IJNSA_ILi0EEESX_SX_EEEEENS5_IJNS4_10UnderscoreES10_S10_EEEEENS4_23SM90_TMA_LOAD_MULTICASTENS4_14ComposedLayoutINS4_7SwizzleILi2ELi4ELi3EEENS4_18smem_ptr_flag_bitsILi8EEENSV_INS5_IJNSA_ILi8EEESF_EEENS5_IJSF_SC_EEEEEEEvNS4_8identityES13_S1D_vS1E_EENS_8epilogue10collective18CollectiveEpilogueINS1G_23Sm100TmaWarpSpecializedILi1ELi1ELi32ELb0ELb0EEEJSG_NS5_IJNSV_ISF_SC_EES1L_EEESH_SI_SH_SI_NS1G_6fusion15FusionCallbacksIS1K_NS1N_17LinearCombinationISH_fSH_fLNS_15FloatRoundStyleE2EEESG_S1M_JEEENS4_5SM1004TMEM4LOAD26SM100_TMEM_LOAD_16dp32b32xENS4_13SM90_TMA_LOADES1D_NS4_39AutoVectorizingCopyWithAssumedAlignmentILi128EEENS4_14SM90_TMA_STOREES1D_S1Z_S1Z_EEEvvEEEEvNT_6ParamsE) ;  /* 0xffffff7402907950 */ /* 0x000fea0003c3ffff */
        .weak           $__internal_1_$__cuda_sm10x_tcgen05_guardrail_trap_phase_invalid_during_alloc
        .type           $__internal_1_$__cuda_sm10x_tcgen05_guardrail_trap_phase_invalid_during_alloc,@function
        .size           $__internal_1_$__cuda_sm10x_tcgen05_guardrail_trap_phase_invalid_during_alloc,($__internal_2_$__cuda_sm10x_tcgen05_guardrail_trap_unallocated_columns_being_dealloced - $__internal_1_$__cuda_sm10x_tcgen05_guardrail_trap_phase_invalid_during_alloc)
$__internal_1_$__cuda_sm10x_tcgen05_guardrail_trap_phase_invalid_during_alloc:
[----:B------:R-:W-:Y:S05]  /*89c0*/  BPT.TRAP 0x1 ;  /* 0x000000040000795c */ /* 0x000fea0000300000 */
[----:B------:R-:W-:-:S04]  /*89d0*/  MOV R5, 0x0 ;  /* 0x0000000000057802 */ /* 0x000fc80000000f00 */
[----:B------:R-:W-:Y:S05]  /*89e0*/  RET.REL.NODEC R4 `(_ZN7cutlass13device_kernelINS_4gemm6kernel13GemmUniversalIN4cute5tupleIJiiiiEEENS1_10collective13CollectiveMmaINS1_35MainloopSm100TmaUmmaWarpSpecializedILi27ELi2ELi4ENS5_IJNS4_1CILi2EEESB_NSA_ILi1EEEEEEEENS5_IJNSA_ILi64EEESF_SF_EEENS_12float_e5m2_tENS5_IJlSC_lEEESH_SI_NS4_8TiledMMAINS4_8MMA_AtomIJNS4_10MMA_TraitsINS4_19SM100_MMA_F8F6F4_SSEJSH_SH_fSF_SF_NS4_17integral_constantINS4_4UMMA5MajorELSP_0EEESQ_NSN_INSO_7ScaleInELSR_0EEESS_EEEEEENS4_6LayoutINS5_IJSC_SC_SC_EEENS5_IJNSA_ILi0EEESX_SX_EEEEENS5_IJNS4_10UnderscoreES10_S10_EEEEENS4_23SM90_TMA_LOAD_MULTICASTENS4_14ComposedLayoutINS4_7SwizzleILi2ELi4ELi3EEENS4_18smem_ptr_flag_bitsILi8EEENSV_INS5_IJNSA_ILi8EEESF_EEENS5_IJSF_SC_EEEEEEEvNS4_8identityES13_S1D_vS1E_EENS_8epilogue10collective18CollectiveEpilogueINS1G_23Sm100TmaWarpSpecializedILi1ELi1ELi32ELb0ELb0EEEJSG_NS5_IJNSV_ISF_SC_EES1L_EEESH_SI_SH_SI_NS1G_6fusion15FusionCallbacksIS1K_NS1N_17LinearCombinationISH_fSH_fLNS_15FloatRoundStyleE2EEESG_S1M_JEEENS4_5SM1004TMEM4LOAD26SM100_TMEM_LOAD_16dp32b32xENS4_13SM90_TMA_LOADES1D_NS4_39AutoVectorizingCopyWithAssumedAlignmentILi128EEENS4_14SM90_TMA_STOREES1D_S1Z_S1Z_EEEvvEEEEvNT_6ParamsE) ;  /* 0xffffff7404847950 */ /* 0x000fea0003c3ffff */
        .weak           $__internal_2_$__cuda_sm10x_tcgen05_guardrail_trap_unallocated_columns_being_dealloced
        .type           $__internal_2_$__cuda_sm10x_tcgen05_guardrail_trap_unallocated_columns_being_dealloced,@function
        .size           $__internal_2_$__cuda_sm10x_tcgen05_guardrail_trap_unallocated_columns_being_dealloced,(.L_x_205 - $__internal_2_$__cuda_sm10x_tcgen05_guardrail_trap_unallocated_columns_being_dealloced)
$__internal_2_$__cuda_sm10x_tcgen05_guardrail_trap_unallocated_columns_being_dealloced:
[----:B------:R-:W-:Y:S05]  /*89f0*/  BPT.TRAP 0x1 ;  /* 0x000000040000795c */ /* 0x000fea0000300000 */
[----:B------:R-:W-:-:S04]  /*8a00*/  HFMA2 R3, -RZ, RZ, 0, 0 ;  /* 0x00000000ff037431 */ /* 0x000fc800000001ff */
[----:B------:R-:W-:Y:S05]  /*8a10*/  RET.REL.NODEC R2 `(_ZN7cutlass13device_kernelINS_4gemm6kernel13GemmUniversalIN4cute5tupleIJiiiiEEENS1_10collective13CollectiveMmaINS1_35MainloopSm100TmaUmmaWarpSpecializedILi27ELi2ELi4ENS5_IJNS4_1CILi2EEESB_NSA_ILi1EEEEEEEENS5_IJNSA_ILi64EEESF_SF_EEENS_12float_e5m2_tENS5_IJlSC_lEEESH_SI_NS4_8TiledMMAINS4_8MMA_AtomIJNS4_10MMA_TraitsINS4_19SM100_MMA_F8F6F4_SSEJSH_SH_fSF_SF_NS4_17integral_constantINS4_4UMMA5MajorELSP_0EEESQ_NSN_INSO_7ScaleInELSR_0EEESS_EEEEEENS4_6LayoutINS5_IJSC_SC_SC_EEENS5_IJNSA_ILi0EEESX_SX_EEEEENS5_IJNS4_10UnderscoreES10_S10_EEEEENS4_23SM90_TMA_LOAD_MULTICASTENS4_14ComposedLayoutINS4_7SwizzleILi2ELi4ELi3EEENS4_18smem_ptr_flag_bitsILi8EEENSV_INS5_IJNSA_ILi8EEESF_EEENS5_IJSF_SC_EEEEEEEvNS4_8identityES13_S1D_vS1E_EENS_8epilogue10collective18CollectiveEpilogueINS1G_23Sm100TmaWarpSpecializedILi1ELi1ELi32ELb0ELb0EEEJSG_NS5_IJNSV_ISF_SC_EES1L_EEESH_SI_SH_SI_NS1G_6fusion15FusionCallbacksIS1K_NS1N_17LinearCombinationISH_fSH_fLNS_15FloatRoundStyleE2EEESG_S1M_JEEENS4_5SM1004TMEM4LOAD26SM100_TMEM_LOAD_16dp32b32xENS4_13SM90_TMA_LOADES1D_NS4_39AutoVectorizingCopyWithAssumedAlignmentILi128EEENS4_14SM90_TMA_STOREES1D_S1Z_S1Z_EEEvvEEEEvNT_6ParamsE) ;  /* 0xffffff7402787950 */ /* 0x000fea0003c3ffff */
.L_x_204:
[----:B------:R-:W-:-:S00]  /*8a20*/  BRA `(.L_x_204) ;  /* 0xfffffffc00fc7947 */ /* 0x000fc0000383ffff */
[----:B------:R-:W-:-:S00]  /*8a30*/  NOP ;  /* 0x0000000000007918 */ /* 0x000fc00000000000 */
        /* <DEDUP_REMOVED lines=12> */
.L_x_205:


//--------------------- .nv.global.init           --------------------------
	.section	.nv.global.init,"aw",@progbits
.nv.global.init:
	.type		$str$27,@object
	.size		$str$27,($str$28 - $str$27)
$str$27:
        /*0000*/ 	.byte	0x28, 0x61, 0x64, 0x64, 0x72, 0x65, 0x73, 0x73, 0x20, 0x26, 0x20, 0x6d, 0x61, 0x73, 0x6b, 0x29
        /*0010*/ 	.byte	0x20, 0x3d, 0x3d, 0x20, 0x30, 0x00
	.type		$str$28,@object
	.size		$str$28,($str$26 - $str$28)
$str$28:
        /*0016*/ 	.byte	0x2f, 0x74, 0x6d, 0x70, 0x2f, 0x63, 0x75, 0x74, 0x6c, 0x61, 0x73, 0x73, 0x5f, 0x73, 0x77, 0x65
        /*0026*/ 	.byte	0x65, 0x70, 0x5f, 0x73, 0x72, 0x63, 0x2f, 0x69, 0x6e, 0x63, 0x6c, 0x75, 0x64, 0x65, 0x2f, 0x63
        /*0036*/ 	.byte	0x75, 0x74, 0x65, 0x2f, 0x70, 0x6f, 0x69, 0x6e, 0x74, 0x65, 0x72, 0x5f, 0x66, 0x6c, 0x61, 0x67
        /*0046*/ 	.byte	0x67, 0x65, 0x64, 0x2e, 0x68, 0x70, 0x70, 0x00
	.type		$str$26,@object
	.size		$str$26,($str$25 - $str$26)
$str$26:
        /*004e*/ 	.byte	0x2f, 0x74, 0x6d, 0x70, 0x2f, 0x63, 0x75, 0x74, 0x6c, 0x61, 0x73, 0x73, 0x5f, 0x73, 0x77, 0x65
        /*005e*/ 	.byte	0x65, 0x70, 0x5f, 0x73, 0x72, 0x63, 0x2f, 0x69, 0x6e, 0x63, 0x6c, 0x75, 0x64, 0x65, 0x2f, 0x63
        /*006e*/ 	.byte	0x75, 0x74, 0x65, 0x2f, 0x61, 0x74, 0x6f, 0x6d, 0x2f, 0x63, 0x6f, 0x70, 0x79, 0x5f, 0x74, 0x72
        /*007e*/ 	.byte	0x61, 0x69, 0x74, 0x73, 0x5f, 0x73, 0x6d, 0x31, 0x30, 0x30, 0x2e, 0x68, 0x70, 0x70, 0x00
	.type		$str$25,@object
	.size		$str$25,(__unnamed_1 - $str$25)
$str$25:
        /*008d*/ 	.byte	0x28, 0x28, 0x75, 0x69, 0x6e, 0x74, 0x33, 0x32, 0x5f, 0x74, 0x28, 0x74, 0x68, 0x72, 0x65, 0x61
        /*009d*/ 	.byte	0x64, 0x49, 0x64, 0x78, 0x2e, 0x78, 0x29, 0x20, 0x2f, 0x20, 0x33, 0x32, 0x29, 0x20, 0x25, 0x20
        /*00ad*/ 	.byte	0x34, 0x29, 0x20, 0x3d, 0x3d, 0x20, 0x28, 0x28, 0x28, 0x74, 0x6d, 0x65, 0x6d, 0x5f, 0x61, 0x64
        /*00bd*/ 	.byte	0x64, 0x72, 0x20, 0x3e, 0x3e, 0x20, 0x31, 0x36, 0x29, 0x20, 0x2f, 0x20, 0x33, 0x32, 0x29, 0x20
        /*00cd*/ 	.byte	0x25, 0x20, 0x34, 0x29, 0x00
	.type		__unnamed_1,@object
	.size		__unnamed_1,(__unnamed_2 - __unnamed_1)
__unnamed_1:
        /*00d2*/ 	.byte	0x61, 0x75, 0x74, 0x6f, 0x20, 0x63, 0x75, 0x74, 0x65, 0x3a, 0x3a, 0x61, 0x73, 0x5f, 0x70, 0x6f
        /* <DEDUP_REMOVED lines=24> */
        /*0262*/ 	.byte	0x3c, 0x34, 0x30, 0x39, 0x36, 0x3e, 0x3e, 0x3e, 0x3e, 0x5d, 0x00
	.type		__unnamed_2,@object
	.size		__unnamed_2,(.L_2 - __unnamed_2)
__unnamed_2:
        /* <DEDUP_REMOVED lines=40> */
        /*04ed*/ 	.byte	0x74, 0x65, 0x3a, 0x3a, 0x43, 0x3c, 0x30, 0x3e, 0x3e, 0x3e, 0x3e, 0x5d, 0x00
.L_2:


//--------------------- .nv.shared._ZN7cutlass13device_kernelINS_4gemm6kernel13GemmUniversalIN4cute5tupleIJiiiiEEENS1_10collective13CollectiveMmaINS1_35MainloopSm100TmaUmmaWarpSpecializedILi27ELi2ELi4ENS5_IJNS4_1CILi2EEESB_NSA_ILi1EEEEEEEENS5_IJNSA_ILi64EEESF_SF_EEENS_12float_e5m2_tENS5_IJlSC_lEEESH_SI_NS4_8TiledMMAINS4_8MMA_AtomIJNS4_10MMA_TraitsINS4_19SM100_MMA_F8F6F4_SSEJSH_SH_fSF_SF_NS4_17integral_constantINS4_4UMMA5MajorELSP_0EEESQ_NSN_INSO_7ScaleInELSR_0EEESS_EEEEEENS4_6LayoutINS5_IJSC_SC_SC_EEENS5_IJNSA_ILi0EEESX_SX_EEEEENS5_IJNS4_10UnderscoreES10_S10_EEEEENS4_23SM90_TMA_LOAD_MULTICASTENS4_14ComposedLayoutINS4_7SwizzleILi2ELi4ELi3EEENS4_18smem_ptr_flag_bitsILi8EEENSV_INS5_IJNSA_ILi8EEESF_EEENS5_IJSF_SC_EEEEEEEvNS4_8identityES13_S1D_vS1E_EENS_8epilogue10collective18CollectiveEpilogueINS1G_23Sm100TmaWarpSpecializedILi1ELi1ELi32ELb0ELb0EEEJSG_NS5_IJNSV_ISF_SC_EES1L_EEESH_SI_SH_SI_NS1G_6fusion15FusionCallbacksIS1K_NS1N_17LinearCombinationISH_fSH_fLNS_15FloatRoundStyleE2EEESG_S1M_JEEENS4_5SM1004TMEM4LOAD26SM100_TMEM_LOAD_16dp32b32xENS4_13SM90_TMA_LOADES1D_NS4_39AutoVectorizingCopyWithAssumedAlignmentILi128EEENS4_14SM90_TMA_STOREES1D_S1Z_S1Z_EEEvvEEEEvNT_6ParamsE --------------------------
	.section	.nv.shared._ZN7cutlass13device_kernelINS_4gemm6kernel13GemmUniversalIN4cute5tupleIJiiiiEEENS1_10collective13CollectiveMmaINS1_35MainloopSm100TmaUmmaWarpSpecializedILi27ELi2ELi4ENS5_IJNS4_1CILi2EEESB_NSA_ILi1EEEEEEEENS5_IJNSA_ILi64EEESF_SF_EEENS_12float_e5m2_tENS5_IJlSC_lEEESH_SI_NS4_8TiledMMAINS4_8MMA_AtomIJNS4_10MMA_TraitsINS4_19SM100_MMA_F8F6F4_SSEJSH_SH_fSF_SF_NS4_17integral_constantINS4_4UMMA5MajorELSP_0EEESQ_NSN_INSO_7ScaleInELSR_0EEESS_EEEEEENS4_6LayoutINS5_IJSC_SC_SC_EEENS5_IJNSA_ILi0EEESX_SX_EEEEENS5_IJNS4_10UnderscoreES10_S10_EEEEENS4_23SM90_TMA_LOAD_MULTICASTENS4_14ComposedLayoutINS4_7SwizzleILi2ELi4ELi3EEENS4_18smem_ptr_flag_bitsILi8EEENSV_INS5_IJNSA_ILi8EEESF_EEENS5_IJSF_SC_EEEEEEEvNS4_8identityES13_S1D_vS1E_EENS_8epilogue10collective18CollectiveEpilogueINS1G_23Sm100TmaWarpSpecializedILi1ELi1ELi32ELb0ELb0EEEJSG_NS5_IJNSV_ISF_SC_EES1L_EEESH_SI_SH_SI_NS1G_6fusion15FusionCallbacksIS1K_NS1N_17LinearCombinationISH_fSH_fLNS_15FloatRoundStyleE2EEESG_S1M_JEEENS4_5SM1004TMEM4LOAD26SM100_TMEM_LOAD_16dp32b32xENS4_13SM90_TMA_LOADES1D_NS4_39AutoVectorizingCopyWithAssumedAlignmentILi128EEENS4_14SM90_TMA_STOREES1D_S1Z_S1Z_EEEvvEEEEvNT_6ParamsE,"aw",@nobits
	.sectionflags	@""
	.align	16
	.zero		1024


//--------------------- .nv.shared.reserved.0     --------------------------
	.section	.nv.shared.reserved.0,"aw",@nobits
	.weak		__nv_reservedSMEM_offset_0_alias
	.size		__nv_reservedSMEM_offset_0_alias, 0, 64
	.other		__nv_reservedSMEM_offset_0_alias,@"STO_CUDA_RESERVED_SHARED STV_DEFAULT"
__nv_reservedSMEM_offset_0_alias:
	.zero		0
.nv.shared.reserved.0:
	.zero		64
	.weak		__nv_reservedSMEM_tcgen05_partition
	.type		__nv_reservedSMEM_tcgen05_partition,@object
	.size		__nv_reservedSMEM_tcgen05_partition,(.L_0 - __nv_reservedSMEM_tcgen05_partition)
__nv_reservedSMEM_tcgen05_partition:
	.zero		32
.L_0:


//--------------------- .nv.global                --------------------------
	.section	.nv.global,"aw",@nobits
.nv.global:
	.type		_ZN39_INTERNAL_07c078da_4_k_cu_e648a2c6_97044cute1_E,@object
	.size		_ZN39_INTERNAL_07c078da_4_k_cu_e648a2c6_97044cute1_E,(_ZN39_INTERNAL_07c078da_4_k_cu_e648a2c6_97044cuda3std3__45__cpo6cbeginE - _ZN39_INTERNAL_07c078da_4_k_cu_e648a2c6_97044cute1_E)
_ZN39_INTERNAL_07c078da_4_k_cu_e648a2c6_97044cute1_E:
	.zero		1
	.type		_ZN39_INTERNAL_07c078da_4_k_cu_e648a2c6_97044cuda3std3__45__cpo6cbeginE,@object
	.size		_ZN39_INTERNAL_07c078da_4_k_cu_e648a2c6_97044cuda3std3__45__cpo6cbeginE,(_ZN39_INTERNAL_07c078da_4_k_cu_e648a2c6_97044cuda3std3__48in_placeE - _ZN39_INTERNAL_07c078da_4_k_cu_e648a2c6_97044cuda3std3__45__cpo6cbeginE)
_ZN39_INTERNAL_07c078da_4_k_cu_e648a2c6_97044cuda3std3__45__cpo6cbeginE:
	.zero		1
	.type		_ZN39_INTERNAL_07c078da_4_k_cu_e648a2c6_97044cuda3std3__48in_placeE,@object
	.size		_ZN39_INTERNAL_07c078da_4_k_cu_e648a2c6_97044cuda3std3__48in_placeE,(_ZN39_INTERNAL_07c078da_4_k_cu_e648a2c6_97044cuda3std6ranges3__45__cpo9iter_moveE - _ZN39_INTERNAL_07c078da_4_k_cu_e648a2c6_97044cuda3std3__48in_placeE)
_ZN39_INTERNAL_07c078da_4_k_cu_e648a2c6_97044cuda3std3__48in_placeE:
	.zero		1
	.type		_ZN39_INTERNAL_07c078da_4_k_cu_e648a2c6_97044cuda3std6ranges3__45__cpo9iter_moveE,@object
	.size		_ZN39_INTERNAL_07c078da_4_k_cu_e648a2c6_97044cuda3std6ranges3__45__cpo9iter_moveE,(_ZN39_INTERNAL_07c078da_4_k_cu_e648a2c6_97044cuda3std3__45__cpo5beginE - _ZN39_INTERNAL_07c078da_4_k_cu_e648a2c6_97044cuda3std6ranges3__45__cpo9iter_moveE)
_ZN39_INTERNAL_07c078da_4_k_cu_e648a2c6_97044cuda3std6ranges3__45__cpo9iter_moveE:
	.zero		1
	.type		_ZN39_INTERNAL_07c078da_4_k_cu_e648a2c6_97044cuda3std3__45__cpo5beginE,@object
	.size		_ZN39_INTERNAL_07c078da_4_k_cu_e648a2c6_97044cuda3std3__45__cpo5beginE,(_ZN39_INTERNAL_07c078da_4_k_cu_e648a2c6_97044cuda3std3__441_GLOBAL__N__07c078da_4_k_cu_e648a2c6_97046ignoreE - _ZN39_INTERNAL_07c078da_4_k_cu_e648a2c6_97044cuda3std3__45__cpo5beginE)
_ZN39_INTERNAL_07c078da_4_k_cu_e648a2c6_97044cuda3std3__45__cpo5beginE:
	.zero		1
	.type		_ZN39_INTERNAL_07c078da_4_k_cu_e648a2c6_97044cuda3std3__441_GLOBAL__N__07c078da_4_k_cu_e648a2c6_97046ignoreE,@object
	.size		_ZN39_INTERNAL_07c078da_4_k_cu_e648a2c6_97044cuda3std3__441_GLOBAL__N__07c078da_4_k_cu_e648a2c6_97046ignoreE,(_ZN39_INTERNAL_07c078da_4_k_cu_e648a2c6_97044cute7productE - _ZN39_INTERNAL_07c078da_4_k_cu_e648a2c6_97044cuda3std3__441_GLOBAL__N__07c078da_4_k_cu_e648a2c6_97046ignoreE)
_ZN39_INTERNAL_07c078da_4_k_cu_e648a2c6_97044cuda3std3__441_GLOBAL__N__07c078da_4_k_cu_e648a2c6_97046ignoreE:
	.zero		1
	.type		_ZN39_INTERNAL_07c078da_4_k_cu_e648a2c6_97044cute7productE,@object
	.size		_ZN39_INTERNAL_07c078da_4_k_cu_e648a2c6_97044cute7productE,(_ZN39_INTERNAL_07c078da_4_k_cu_e648a2c6_97044cuda3std3__45__cpo3endE - _ZN39_INTERNAL_07c078da_4_k_cu_e648a2c6_97044cute7productE)
_ZN39_INTERNAL_07c078da_4_k_cu_e648a2c6_97044cute7productE:
	.zero		1
	.type		_ZN39_INTERNAL_07c078da_4_k_cu_e648a2c6_97044cuda3std3__45__cpo3endE,@object
	.size		_ZN39_INTERNAL_07c078da_4_k_cu_e648a2c6_97044cuda3std3__45__cpo3endE,(_ZN39_INTERNAL_07c078da_4_k_cu_e648a2c6_97044cuda3std3__419piecewise_constructE - _ZN39_INTERNAL_07c078da_4_k_cu_e648a2c6_97044cuda3std3__45__cpo3endE)
_ZN39_INTERNAL_07c078da_4_k_cu_e648a2c6_97044cuda3std3__45__cpo3endE:
	.zero		1
	.type		_ZN39_INTERNAL_07c078da_4_k_cu_e648a2c6_97044cuda3std3__419piecewise_constructE,@object
	.size		_ZN39_INTERNAL_07c078da_4_k_cu_e648a2c6_97044cuda3std3__419piecewise_constructE,(_ZN39_INTERNAL_07c078da_4_k_cu_e648a2c6_97044cuda3std3__45__cpo4cendE - _ZN39_INTERNAL_07c078da_4_k_cu_e648a2c6_97044cuda3std3__419piecewise_constructE)
_ZN39_INTERNAL_07c078da_4_k_cu_e648a2c6_97044cuda3std3__419piecewise_constructE:
	.zero		1
	.type		_ZN39_INTERNAL_07c078da_4_k_cu_e648a2c6_97044cuda3std3__45__cpo4cendE,@object
	.size		_ZN39_INTERNAL_07c078da_4_k_cu_e648a2c6_97044cuda3std3__45__cpo4cendE,(_ZN39_INTERNAL_07c078da_4_k_cu_e648a2c6_97044cuda3std6ranges3__45__cpo4swapE - _ZN39_INTERNAL_07c078da_4_k_cu_e648a2c6_97044cuda3std3__45__cpo4cendE)
_ZN39_INTERNAL_07c078da_4_k_cu_e648a2c6_97044cuda3std3__45__cpo4cendE:
	.zero		1
	.type		_ZN39_INTERNAL_07c078da_4_k_cu_e648a2c6_97044cuda3std6ranges3__45__cpo4swapE,@object
	.size		_ZN39_INTERNAL_07c078da_4_k_cu_e648a2c6_97044cuda3std6ranges3__45__cpo4swapE,(.L_10 - _ZN39_INTERNAL_07c078da_4_k_cu_e648a2c6_97044cuda3std6ranges3__45__cpo4swapE)
_ZN39_INTERNAL_07c078da_4_k_cu_e648a2c6_97044cuda3std6ranges3__45__cpo4swapE:
	.zero		1
.L_10:


//--------------------- .nv.constant0._ZN7cutlass13device_kernelINS_4gemm6kernel13GemmUniversalIN4cute5tupleIJiiiiEEENS1_10collective13CollectiveMmaINS1_35MainloopSm100TmaUmmaWarpSpecializedILi27ELi2ELi4ENS5_IJNS4_1CILi2EEESB_NSA_ILi1EEEEEEEENS5_IJNSA_ILi64EEESF_SF_EEENS_12float_e5m2_tENS5_IJlSC_lEEESH_SI_NS4_8TiledMMAINS4_8MMA_AtomIJNS4_10MMA_TraitsINS4_19SM100_MMA_F8F6F4_SSEJSH_SH_fSF_SF_NS4_17integral_constantINS4_4UMMA5MajorELSP_0EEESQ_NSN_INSO_7ScaleInELSR_0EEESS_EEEEEENS4_6LayoutINS5_IJSC_SC_SC_EEENS5_IJNSA_ILi0EEESX_SX_EEEEENS5_IJNS4_10UnderscoreES10_S10_EEEEENS4_23SM90_TMA_LOAD_MULTICASTENS4_14ComposedLayoutINS4_7SwizzleILi2ELi4ELi3EEENS4_18smem_ptr_flag_bitsILi8EEENSV_INS5_IJNSA_ILi8EEESF_EEENS5_IJSF_SC_EEEEEEEvNS4_8identityES13_S1D_vS1E_EENS_8epilogue10collective18CollectiveEpilogueINS1G_23Sm100TmaWarpSpecializedILi1ELi1ELi32ELb0ELb0EEEJSG_NS5_IJNSV_ISF_SC_EES1L_EEESH_SI_SH_SI_NS1G_6fusion15FusionCallbacksIS1K_NS1N_17LinearCombinationISH_fSH_fLNS_15FloatRoundStyleE2EEESG_S1M_JEEENS4_5SM1004TMEM4LOAD26SM100_TMEM_LOAD_16dp32b32xENS4_13SM90_TMA_LOADES1D_NS4_39AutoVectorizingCopyWithAssumedAlignmentILi128EEENS4_14SM90_TMA_STOREES1D_S1Z_S1Z_EEEvvEEEEvNT_6ParamsE --------------------------
	.section	.nv.constant0._ZN7cutlass13device_kernelINS_4gemm6kernel13GemmUniversalIN4cute5tupleIJiiiiEEENS1_10collective13CollectiveMmaINS1_35MainloopSm100TmaUmmaWarpSpecializedILi27ELi2ELi4ENS5_IJNS4_1CILi2EEESB_NSA_ILi1EEEEEEEENS5_IJNSA_ILi64EEESF_SF_EEENS_12float_e5m2_tENS5_IJlSC_lEEESH_SI_NS4_8TiledMMAINS4_8MMA_AtomIJNS4_10MMA_TraitsINS4_19SM100_MMA_F8F6F4_SSEJSH_SH_fSF_SF_NS4_17integral_constantINS4_4UMMA5MajorELSP_0EEESQ_NSN_INSO_7ScaleInELSR_0EEESS_EEEEEENS4_6LayoutINS5_IJSC_SC_SC_EEENS5_IJNSA_ILi0EEESX_SX_EEEEENS5_IJNS4_10UnderscoreES10_S10_EEEEENS4_23SM90_TMA_LOAD_MULTICASTENS4_14ComposedLayoutINS4_7SwizzleILi2ELi4ELi3EEENS4_18smem_ptr_flag_bitsILi8EEENSV_INS5_IJNSA_ILi8EEESF_EEENS5_IJSF_SC_EEEEEEEvNS4_8identityES13_S1D_vS1E_EENS_8epilogue10collective18CollectiveEpilogueINS1G_23Sm100TmaWarpSpecializedILi1ELi1ELi32ELb0ELb0EEEJSG_NS5_IJNSV_ISF_SC_EES1L_EEESH_SI_SH_SI_NS1G_6fusion15FusionCallbacksIS1K_NS1N_17LinearCombinationISH_fSH_fLNS_15FloatRoundStyleE2EEESG_S1M_JEEENS4_5SM1004TMEM4LOAD26SM100_TMEM_LOAD_16dp32b32xENS4_13SM90_TMA_LOADES1D_NS4_39AutoVectorizingCopyWithAssumedAlignmentILi128EEENS4_14SM90_TMA_STOREES1D_S1Z_S1Z_EEEvvEEEEvNT_6ParamsE,"a",@progbits
	.sectionflags	@""
	.align	4
.nv.constant0._ZN7cutlass13device_kernelINS_4gemm6kernel13GemmUniversalIN4cute5tupleIJiiiiEEENS1_10collective13CollectiveMmaINS1_35MainloopSm100TmaUmmaWarpSpecializedILi27ELi2ELi4ENS5_IJNS4_1CILi2EEESB_NSA_ILi1EEEEEEEENS5_IJNSA_ILi64EEESF_SF_EEENS_12float_e5m2_tENS5_IJlSC_lEEESH_SI_NS4_8TiledMMAINS4_8MMA_AtomIJNS4_10MMA_TraitsINS4_19SM100_MMA_F8F6F4_SSEJSH_SH_fSF_SF_NS4_17integral_constantINS4_4UMMA5MajorELSP_0EEESQ_NSN_INSO_7ScaleInELSR_0EEESS_EEEEEENS4_6LayoutINS5_IJSC_SC_SC_EEENS5_IJNSA_ILi0EEESX_SX_EEEEENS5_IJNS4_10UnderscoreES10_S10_EEEEENS4_23SM90_TMA_LOAD_MULTICASTENS4_14ComposedLayoutINS4_7SwizzleILi2ELi4ELi3EEENS4_18smem_ptr_flag_bitsILi8EEENSV_INS5_IJNSA_ILi8EEESF_EEENS5_IJSF_SC_EEEEEEEvNS4_8identityES13_S1D_vS1E_EENS_8epilogue10collective18CollectiveEpilogueINS1G_23Sm100TmaWarpSpecializedILi1ELi1ELi32ELb0ELb0EEEJSG_NS5_IJNSV_ISF_SC_EES1L_EEESH_SI_SH_SI_NS1G_6fusion15FusionCallbacksIS1K_NS1N_17LinearCombinationISH_fSH_fLNS_15FloatRoundStyleE2EEESG_S1M_JEEENS4_5SM1004TMEM4LOAD26SM100_TMEM_LOAD_16dp32b32xENS4_13SM90_TMA_LOADES1D_NS4_39AutoVectorizingCopyWithAssumedAlignmentILi128EEENS4_14SM90_TMA_STOREES1D_S1Z_S1Z_EEEvvEEEEvNT_6ParamsE:
	.zero		2944


//--------------------- SYMBOLS --------------------------

	.type		.nv.reservedSmem.offset0,@object
	.size		.nv.reservedSmem.offset0,0x4
	.type		.nv.reservedSmem.cap,@object
	.size		.nv.reservedSmem.cap,0x4
	.type		__assertfail,@function
